//
// Generated by NVIDIA NVVM Compiler
//
// Compiler Build ID: CL-36424714
// Cuda compilation tools, release 13.0, V13.0.88
// Based on NVVM 20.0.0
//

.version 9.0
.target sm_100
.address_size 64

	// .globl	_Z20initializePrioritiesPfP17curandStateXORWOW
.global .align 4 .b8 precalc_xorwow_matrix[102400];
.global .align 4 .b8 precalc_xorwow_offset_matrix[102400];
.global .align 4 .b8 mrg32k3aM1[2304];
.global .align 4 .b8 mrg32k3aM2[2304];
.global .align 4 .b8 mrg32k3aM1SubSeq[2016];
.global .align 4 .b8 mrg32k3aM2SubSeq[2016];
.global .align 4 .b8 mrg32k3aM1Seq[2304];
.global .align 4 .b8 mrg32k3aM2Seq[2304];
.const .align 8 .b8 __cr_lgamma_table[72];

.visible .entry _Z20initializePrioritiesPfP17curandStateXORWOW(
	.param .u64 .ptr .align 1 _Z20initializePrioritiesPfP17curandStateXORWOW_param_0,
	.param .u64 .ptr .align 1 _Z20initializePrioritiesPfP17curandStateXORWOW_param_1
)
{
	.reg .pred 	%p<24>;
	.reg .b32 	%r<447>;
	.reg .b32 	%f<3>;
	.reg .b64 	%rd<22>;

	ld.param.u64 	%rd8, [_Z20initializePrioritiesPfP17curandStateXORWOW_param_0];
	ld.param.u64 	%rd9, [_Z20initializePrioritiesPfP17curandStateXORWOW_param_1];
	cvta.to.global.u64 	%rd10, %rd9;
	mov.u32 	%r202, %tid.x;
	cvt.u64.u32 	%rd1, %r202;
	mul.wide.u32 	%rd11, %r202, 48;
	add.s64 	%rd2, %rd10, %rd11;
	mov.b32 	%r361, 1593684748;
	mov.b32 	%r203, 832094735;
	st.global.v2.u32 	[%rd2], {%r203, %r361};
	mov.b32 	%r359, -123459836;
	mov.b32 	%r360, 1111207954;
	st.global.v2.u32 	[%rd2+8], {%r360, %r359};
	mov.b32 	%r357, 1476011280;
	mov.b32 	%r358, -589760388;
	st.global.v2.u32 	[%rd2+16], {%r358, %r357};
	setp.eq.s32 	%p1, %r202, 0;
	@%p1 bra 	$L__BB0_42;
	mov.b32 	%r343, 0;
	mov.b32 	%r361, 1593684748;
	mov.b32 	%r360, 1111207954;
	mov.b32 	%r359, -123459836;
	mov.b32 	%r358, -589760388;
	mov.b32 	%r357, 1476011280;
	mov.u64 	%rd21, %rd1;
$L__BB0_2:
	and.b64  	%rd4, %rd21, 3;
	setp.eq.s64 	%p2, %rd4, 0;
	@%p2 bra 	$L__BB0_41;
	mul.wide.u32 	%rd12, %r343, 3200;
	mov.u64 	%rd13, precalc_xorwow_matrix;
	add.s64 	%rd5, %rd13, %rd12;
	cvt.u32.u64 	%r7, %rd4;
	mov.b32 	%r344, 0;
$L__BB0_4:
	mov.b32 	%r357, 0;
	mov.u32 	%r358, %r357;
	mov.u32 	%r359, %r357;
	mov.u32 	%r360, %r357;
	mov.u32 	%r361, %r357;
	mov.u32 	%r350, %r357;
$L__BB0_5:
	mul.wide.u32 	%rd14, %r350, 4;
	add.s64 	%rd15, %rd2, %rd14;
	ld.global.u32 	%r15, [%rd15+4];
	shl.b32 	%r16, %r350, 5;
	mov.b32 	%r356, 0;
$L__BB0_6:
	.pragma "nounroll";
	shr.u32 	%r213, %r15, %r356;
	and.b32  	%r214, %r213, 1;
	setp.eq.b32 	%p3, %r214, 1;
	not.pred 	%p4, %p3;
	add.s32 	%r215, %r16, %r356;
	mul.lo.s32 	%r216, %r215, 5;
	mul.wide.u32 	%rd16, %r216, 4;
	add.s64 	%rd6, %rd5, %rd16;
	@%p4 bra 	$L__BB0_8;
	ld.global.u32 	%r217, [%rd6];
	xor.b32  	%r361, %r361, %r217;
	ld.global.u32 	%r218, [%rd6+4];
	xor.b32  	%r360, %r360, %r218;
	ld.global.u32 	%r219, [%rd6+8];
	xor.b32  	%r359, %r359, %r219;
	ld.global.u32 	%r220, [%rd6+12];
	xor.b32  	%r358, %r358, %r220;
	ld.global.u32 	%r221, [%rd6+16];
	xor.b32  	%r357, %r357, %r221;
$L__BB0_8:
	and.b32  	%r223, %r213, 2;
	setp.eq.s32 	%p5, %r223, 0;
	@%p5 bra 	$L__BB0_10;
	ld.global.u32 	%r224, [%rd6+20];
	xor.b32  	%r361, %r361, %r224;
	ld.global.u32 	%r225, [%rd6+24];
	xor.b32  	%r360, %r360, %r225;
	ld.global.u32 	%r226, [%rd6+28];
	xor.b32  	%r359, %r359, %r226;
	ld.global.u32 	%r227, [%rd6+32];
	xor.b32  	%r358, %r358, %r227;
	ld.global.u32 	%r228, [%rd6+36];
	xor.b32  	%r357, %r357, %r228;
$L__BB0_10:
	and.b32  	%r230, %r213, 4;
	setp.eq.s32 	%p6, %r230, 0;
	@%p6 bra 	$L__BB0_12;
	ld.global.u32 	%r231, [%rd6+40];
	xor.b32  	%r361, %r361, %r231;
	ld.global.u32 	%r232, [%rd6+44];
	xor.b32  	%r360, %r360, %r232;
	ld.global.u32 	%r233, [%rd6+48];
	xor.b32  	%r359, %r359, %r233;
	ld.global.u32 	%r234, [%rd6+52];
	xor.b32  	%r358, %r358, %r234;
	ld.global.u32 	%r235, [%rd6+56];
	xor.b32  	%r357, %r357, %r235;
$L__BB0_12:
	and.b32  	%r237, %r213, 8;
	setp.eq.s32 	%p7, %r237, 0;
	@%p7 bra 	$L__BB0_14;
	ld.global.u32 	%r238, [%rd6+60];
	xor.b32  	%r361, %r361, %r238;
	ld.global.u32 	%r239, [%rd6+64];
	xor.b32  	%r360, %r360, %r239;
	ld.global.u32 	%r240, [%rd6+68];
	xor.b32  	%r359, %r359, %r240;
	ld.global.u32 	%r241, [%rd6+72];
	xor.b32  	%r358, %r358, %r241;
	ld.global.u32 	%r242, [%rd6+76];
	xor.b32  	%r357, %r357, %r242;
$L__BB0_14:
	and.b32  	%r244, %r213, 16;
	setp.eq.s32 	%p8, %r244, 0;
	@%p8 bra 	$L__BB0_16;
	ld.global.u32 	%r245, [%rd6+80];
	xor.b32  	%r361, %r361, %r245;
	ld.global.u32 	%r246, [%rd6+84];
	xor.b32  	%r360, %r360, %r246;
	ld.global.u32 	%r247, [%rd6+88];
	xor.b32  	%r359, %r359, %r247;
	ld.global.u32 	%r248, [%rd6+92];
	xor.b32  	%r358, %r358, %r248;
	ld.global.u32 	%r249, [%rd6+96];
	xor.b32  	%r357, %r357, %r249;
$L__BB0_16:
	and.b32  	%r251, %r213, 32;
	setp.eq.s32 	%p9, %r251, 0;
	@%p9 bra 	$L__BB0_18;
	ld.global.u32 	%r252, [%rd6+100];
	xor.b32  	%r361, %r361, %r252;
	ld.global.u32 	%r253, [%rd6+104];
	xor.b32  	%r360, %r360, %r253;
	ld.global.u32 	%r254, [%rd6+108];
	xor.b32  	%r359, %r359, %r254;
	ld.global.u32 	%r255, [%rd6+112];
	xor.b32  	%r358, %r358, %r255;
	ld.global.u32 	%r256, [%rd6+116];
	xor.b32  	%r357, %r357, %r256;
$L__BB0_18:
	and.b32  	%r258, %r213, 64;
	setp.eq.s32 	%p10, %r258, 0;
	@%p10 bra 	$L__BB0_20;
	ld.global.u32 	%r259, [%rd6+120];
	xor.b32  	%r361, %r361, %r259;
	ld.global.u32 	%r260, [%rd6+124];
	xor.b32  	%r360, %r360, %r260;
	ld.global.u32 	%r261, [%rd6+128];
	xor.b32  	%r359, %r359, %r261;
	ld.global.u32 	%r262, [%rd6+132];
	xor.b32  	%r358, %r358, %r262;
	ld.global.u32 	%r263, [%rd6+136];
	xor.b32  	%r357, %r357, %r263;
$L__BB0_20:
	and.b32  	%r265, %r213, 128;
	setp.eq.s32 	%p11, %r265, 0;
	@%p11 bra 	$L__BB0_22;
	ld.global.u32 	%r266, [%rd6+140];
	xor.b32  	%r361, %r361, %r266;
	ld.global.u32 	%r267, [%rd6+144];
	xor.b32  	%r360, %r360, %r267;
	ld.global.u32 	%r268, [%rd6+148];
	xor.b32  	%r359, %r359, %r268;
	ld.global.u32 	%r269, [%rd6+152];
	xor.b32  	%r358, %r358, %r269;
	ld.global.u32 	%r270, [%rd6+156];
	xor.b32  	%r357, %r357, %r270;
$L__BB0_22:
	and.b32  	%r272, %r213, 256;
	setp.eq.s32 	%p12, %r272, 0;
	@%p12 bra 	$L__BB0_24;
	ld.global.u32 	%r273, [%rd6+160];
	xor.b32  	%r361, %r361, %r273;
	ld.global.u32 	%r274, [%rd6+164];
	xor.b32  	%r360, %r360, %r274;
	ld.global.u32 	%r275, [%rd6+168];
	xor.b32  	%r359, %r359, %r275;
	ld.global.u32 	%r276, [%rd6+172];
	xor.b32  	%r358, %r358, %r276;
	ld.global.u32 	%r277, [%rd6+176];
	xor.b32  	%r357, %r357, %r277;
$L__BB0_24:
	and.b32  	%r279, %r213, 512;
	setp.eq.s32 	%p13, %r279, 0;
	@%p13 bra 	$L__BB0_26;
	ld.global.u32 	%r280, [%rd6+180];
	xor.b32  	%r361, %r361, %r280;
	ld.global.u32 	%r281, [%rd6+184];
	xor.b32  	%r360, %r360, %r281;
	ld.global.u32 	%r282, [%rd6+188];
	xor.b32  	%r359, %r359, %r282;
	ld.global.u32 	%r283, [%rd6+192];
	xor.b32  	%r358, %r358, %r283;
	ld.global.u32 	%r284, [%rd6+196];
	xor.b32  	%r357, %r357, %r284;
$L__BB0_26:
	and.b32  	%r286, %r213, 1024;
	setp.eq.s32 	%p14, %r286, 0;
	@%p14 bra 	$L__BB0_28;
	ld.global.u32 	%r287, [%rd6+200];
	xor.b32  	%r361, %r361, %r287;
	ld.global.u32 	%r288, [%rd6+204];
	xor.b32  	%r360, %r360, %r288;
	ld.global.u32 	%r289, [%rd6+208];
	xor.b32  	%r359, %r359, %r289;
	ld.global.u32 	%r290, [%rd6+212];
	xor.b32  	%r358, %r358, %r290;
	ld.global.u32 	%r291, [%rd6+216];
	xor.b32  	%r357, %r357, %r291;
$L__BB0_28:
	and.b32  	%r293, %r213, 2048;
	setp.eq.s32 	%p15, %r293, 0;
	@%p15 bra 	$L__BB0_30;
	ld.global.u32 	%r294, [%rd6+220];
	xor.b32  	%r361, %r361, %r294;
	ld.global.u32 	%r295, [%rd6+224];
	xor.b32  	%r360, %r360, %r295;
	ld.global.u32 	%r296, [%rd6+228];
	xor.b32  	%r359, %r359, %r296;
	ld.global.u32 	%r297, [%rd6+232];
	xor.b32  	%r358, %r358, %r297;
	ld.global.u32 	%r298, [%rd6+236];
	xor.b32  	%r357, %r357, %r298;
$L__BB0_30:
	and.b32  	%r300, %r213, 4096;
	setp.eq.s32 	%p16, %r300, 0;
	@%p16 bra 	$L__BB0_32;
	ld.global.u32 	%r301, [%rd6+240];
	xor.b32  	%r361, %r361, %r301;
	ld.global.u32 	%r302, [%rd6+244];
	xor.b32  	%r360, %r360, %r302;
	ld.global.u32 	%r303, [%rd6+248];
	xor.b32  	%r359, %r359, %r303;
	ld.global.u32 	%r304, [%rd6+252];
	xor.b32  	%r358, %r358, %r304;
	ld.global.u32 	%r305, [%rd6+256];
	xor.b32  	%r357, %r357, %r305;
$L__BB0_32:
	and.b32  	%r307, %r213, 8192;
	setp.eq.s32 	%p17, %r307, 0;
	@%p17 bra 	$L__BB0_34;
	ld.global.u32 	%r308, [%rd6+260];
	xor.b32  	%r361, %r361, %r308;
	ld.global.u32 	%r309, [%rd6+264];
	xor.b32  	%r360, %r360, %r309;
	ld.global.u32 	%r310, [%rd6+268];
	xor.b32  	%r359, %r359, %r310;
	ld.global.u32 	%r311, [%rd6+272];
	xor.b32  	%r358, %r358, %r311;
	ld.global.u32 	%r312, [%rd6+276];
	xor.b32  	%r357, %r357, %r312;
$L__BB0_34:
	and.b32  	%r314, %r213, 16384;
	setp.eq.s32 	%p18, %r314, 0;
	@%p18 bra 	$L__BB0_36;
	ld.global.u32 	%r315, [%rd6+280];
	xor.b32  	%r361, %r361, %r315;
	ld.global.u32 	%r316, [%rd6+284];
	xor.b32  	%r360, %r360, %r316;
	ld.global.u32 	%r317, [%rd6+288];
	xor.b32  	%r359, %r359, %r317;
	ld.global.u32 	%r318, [%rd6+292];
	xor.b32  	%r358, %r358, %r318;
	ld.global.u32 	%r319, [%rd6+296];
	xor.b32  	%r357, %r357, %r319;
$L__BB0_36:
	and.b32  	%r321, %r213, 32768;
	setp.eq.s32 	%p19, %r321, 0;
	@%p19 bra 	$L__BB0_38;
	ld.global.u32 	%r322, [%rd6+300];
	xor.b32  	%r361, %r361, %r322;
	ld.global.u32 	%r323, [%rd6+304];
	xor.b32  	%r360, %r360, %r323;
	ld.global.u32 	%r324, [%rd6+308];
	xor.b32  	%r359, %r359, %r324;
	ld.global.u32 	%r325, [%rd6+312];
	xor.b32  	%r358, %r358, %r325;
	ld.global.u32 	%r326, [%rd6+316];
	xor.b32  	%r357, %r357, %r326;
$L__BB0_38:
	add.s32 	%r356, %r356, 16;
	setp.ne.s32 	%p20, %r356, 32;
	@%p20 bra 	$L__BB0_6;
	mad.lo.s32 	%r327, %r350, -31, %r16;
	add.s32 	%r350, %r327, 1;
	setp.ne.s32 	%p21, %r350, 5;
	@%p21 bra 	$L__BB0_5;
	st.global.u32 	[%rd2+4], %r361;
	st.global.u32 	[%rd2+8], %r360;
	st.global.u32 	[%rd2+12], %r359;
	st.global.u32 	[%rd2+16], %r358;
	st.global.u32 	[%rd2+20], %r357;
	add.s32 	%r344, %r344, 1;
	setp.lt.u32 	%p22, %r344, %r7;
	@%p22 bra 	$L__BB0_4;
$L__BB0_41:
	shr.u64 	%rd7, %rd21, 2;
	add.s32 	%r343, %r343, 1;
	setp.gt.u64 	%p23, %rd21, 3;
	mov.u64 	%rd21, %rd7;
	@%p23 bra 	$L__BB0_2;
$L__BB0_42:
	cvta.to.global.u64 	%rd17, %rd8;
	mov.b32 	%r328, 0;
	st.global.v2.u32 	[%rd2+24], {%r328, %r328};
	st.global.u32 	[%rd2+32], %r328;
	mov.b64 	%rd18, 0;
	st.global.u64 	[%rd2+40], %rd18;
	shr.u32 	%r329, %r361, 2;
	xor.b32  	%r330, %r329, %r361;
	st.global.v2.u32 	[%rd2+8], {%r359, %r358};
	shl.b32 	%r331, %r357, 4;
	shl.b32 	%r332, %r330, 1;
	xor.b32  	%r333, %r332, %r331;
	xor.b32  	%r334, %r333, %r330;
	xor.b32  	%r335, %r334, %r357;
	st.global.v2.u32 	[%rd2+16], {%r357, %r335};
	mov.b32 	%r336, 832457172;
	st.global.v2.u32 	[%rd2], {%r336, %r360};
	add.s32 	%r337, %r335, 832457172;
	cvt.rn.f32.u32 	%f1, %r337;
	fma.rn.f32 	%f2, %f1, 0f2F800000, 0f2F000000;
	shl.b64 	%rd19, %rd1, 2;
	add.s64 	%rd20, %rd17, %rd19;
	st.global.f32 	[%rd20], %f2;
	ret;

}
	// .globl	_Z8checkMaxPiPfS_i
.visible .entry _Z8checkMaxPiPfS_i(
	.param .u64 .ptr .align 1 _Z8checkMaxPiPfS_i_param_0,
	.param .u64 .ptr .align 1 _Z8checkMaxPiPfS_i_param_1,
	.param .u64 .ptr .align 1 _Z8checkMaxPiPfS_i_param_2,
	.param .u32 _Z8checkMaxPiPfS_i_param_3
)
{
	.reg .pred 	%p<7>;
	.reg .b32 	%r<12>;
	.reg .b32 	%f<3>;
	.reg .b64 	%rd<17>;

	ld.param.u64 	%rd6, [_Z8checkMaxPiPfS_i_param_0];
	ld.param.u64 	%rd7, [_Z8checkMaxPiPfS_i_param_1];
	ld.param.u64 	%rd8, [_Z8checkMaxPiPfS_i_param_2];
	ld.param.u32 	%r4, [_Z8checkMaxPiPfS_i_param_3];
	cvta.to.global.u64 	%rd1, %rd7;
	cvta.to.global.u64 	%rd2, %rd8;
	mov.u32 	%r1, %tid.x;
	mul.wide.u32 	%rd9, %r1, 4;
	add.s64 	%rd3, %rd2, %rd9;
	ld.global.u32 	%r5, [%rd3];
	setp.ne.s32 	%p1, %r5, 0;
	@%p1 bra 	$L__BB1_8;
	setp.lt.s32 	%p2, %r4, 1;
	@%p2 bra 	$L__BB1_7;
	add.s64 	%rd4, %rd1, %rd9;
	cvta.to.global.u64 	%rd5, %rd6;
	mov.b32 	%r11, 0;
$L__BB1_3:
	mad.lo.s32 	%r7, %r11, %r4, %r1;
	mul.wide.u32 	%rd11, %r7, 4;
	add.s64 	%rd12, %rd5, %rd11;
	ld.global.u32 	%r8, [%rd12];
	setp.ne.s32 	%p3, %r8, 1;
	@%p3 bra 	$L__BB1_6;
	mul.wide.u32 	%rd13, %r11, 4;
	add.s64 	%rd14, %rd2, %rd13;
	ld.global.u32 	%r9, [%rd14];
	setp.ne.s32 	%p4, %r9, 0;
	@%p4 bra 	$L__BB1_6;
	add.s64 	%rd16, %rd1, %rd13;
	ld.global.f32 	%f1, [%rd16];
	ld.global.f32 	%f2, [%rd4];
	setp.ge.f32 	%p5, %f1, %f2;
	@%p5 bra 	$L__BB1_8;
$L__BB1_6:
	add.s32 	%r11, %r11, 1;
	setp.ne.s32 	%p6, %r11, %r4;
	@%p6 bra 	$L__BB1_3;
$L__BB1_7:
	mov.b32 	%r10, 1;
	st.global.u32 	[%rd3], %r10;
$L__BB1_8:
	ret;

}
	// .globl	_Z14removeVerticesPiS_Pbi
.visible .entry _Z14removeVerticesPiS_Pbi(
	.param .u64 .ptr .align 1 _Z14removeVerticesPiS_Pbi_param_0,
	.param .u64 .ptr .align 1 _Z14removeVerticesPiS_Pbi_param_1,
	.param .u64 .ptr .align 1 _Z14removeVerticesPiS_Pbi_param_2,
	.param .u32 _Z14removeVerticesPiS_Pbi_param_3
)
{
	.reg .pred 	%p<26>;
	.reg .b16 	%rs<2>;
	.reg .b32 	%r<90>;
	.reg .b64 	%rd<53>;

	ld.param.u64 	%rd14, [_Z14removeVerticesPiS_Pbi_param_0];
	ld.param.u64 	%rd15, [_Z14removeVerticesPiS_Pbi_param_1];
	ld.param.u64 	%rd13, [_Z14removeVerticesPiS_Pbi_param_2];
	ld.param.u32 	%r39, [_Z14removeVerticesPiS_Pbi_param_3];
	cvta.to.global.u64 	%rd1, %rd14;
	cvta.to.global.u64 	%rd2, %rd15;
	mov.u32 	%r1, %tid.x;
	mul.wide.u32 	%rd16, %r1, 4;
	add.s64 	%rd3, %rd2, %rd16;
	ld.global.u32 	%r40, [%rd3];
	setp.ne.s32 	%p1, %r40, 1;
	@%p1 bra 	$L__BB2_43;
	mov.b32 	%r41, 2;
	st.global.u32 	[%rd3], %r41;
	setp.lt.s32 	%p2, %r39, 1;
	@%p2 bra 	$L__BB2_42;
	and.b32  	%r2, %r39, 7;
	setp.lt.u32 	%p3, %r39, 8;
	mov.b32 	%r88, 0;
	@%p3 bra 	$L__BB2_21;
	and.b32  	%r88, %r39, 2147483640;
	neg.s32 	%r86, %r88;
	add.s64 	%rd52, %rd1, %rd16;
	shl.b32 	%r5, %r39, 3;
	mul.wide.u32 	%rd5, %r5, 4;
	mad.lo.s32 	%r85, %r39, 7, %r1;
	mad.lo.s32 	%r84, %r39, 6, %r1;
	mad.lo.s32 	%r83, %r39, 5, %r1;
	shl.b32 	%r43, %r39, 2;
	add.s32 	%r82, %r1, %r43;
	mad.lo.s32 	%r81, %r39, 3, %r1;
	shl.b32 	%r44, %r39, 1;
	add.s32 	%r80, %r1, %r44;
	add.s64 	%rd51, %rd2, 16;
	add.s32 	%r79, %r1, %r39;
$L__BB2_4:
	.pragma "nounroll";
	ld.global.u32 	%r45, [%rd52];
	setp.ne.s32 	%p4, %r45, 1;
	@%p4 bra 	$L__BB2_6;
	mov.b32 	%r46, -1;
	st.global.u32 	[%rd51+-16], %r46;
$L__BB2_6:
	mul.wide.u32 	%rd18, %r79, 4;
	add.s64 	%rd19, %rd1, %rd18;
	ld.global.u32 	%r47, [%rd19];
	setp.ne.s32 	%p5, %r47, 1;
	@%p5 bra 	$L__BB2_8;
	mov.b32 	%r48, -1;
	st.global.u32 	[%rd51+-12], %r48;
$L__BB2_8:
	mul.wide.u32 	%rd20, %r80, 4;
	add.s64 	%rd21, %rd1, %rd20;
	ld.global.u32 	%r49, [%rd21];
	setp.ne.s32 	%p6, %r49, 1;
	@%p6 bra 	$L__BB2_10;
	mov.b32 	%r50, -1;
	st.global.u32 	[%rd51+-8], %r50;
$L__BB2_10:
	mul.wide.u32 	%rd22, %r81, 4;
	add.s64 	%rd23, %rd1, %rd22;
	ld.global.u32 	%r51, [%rd23];
	setp.ne.s32 	%p7, %r51, 1;
	@%p7 bra 	$L__BB2_12;
	mov.b32 	%r52, -1;
	st.global.u32 	[%rd51+-4], %r52;
$L__BB2_12:
	mul.wide.u32 	%rd24, %r82, 4;
	add.s64 	%rd25, %rd1, %rd24;
	ld.global.u32 	%r53, [%rd25];
	setp.ne.s32 	%p8, %r53, 1;
	@%p8 bra 	$L__BB2_14;
	mov.b32 	%r54, -1;
	st.global.u32 	[%rd51], %r54;
$L__BB2_14:
	mul.wide.u32 	%rd26, %r83, 4;
	add.s64 	%rd27, %rd1, %rd26;
	ld.global.u32 	%r55, [%rd27];
	setp.ne.s32 	%p9, %r55, 1;
	@%p9 bra 	$L__BB2_16;
	mov.b32 	%r56, -1;
	st.global.u32 	[%rd51+4], %r56;
$L__BB2_16:
	mul.wide.u32 	%rd28, %r84, 4;
	add.s64 	%rd29, %rd1, %rd28;
	ld.global.u32 	%r57, [%rd29];
	setp.ne.s32 	%p10, %r57, 1;
	@%p10 bra 	$L__BB2_18;
	mov.b32 	%r58, -1;
	st.global.u32 	[%rd51+8], %r58;
$L__BB2_18:
	mul.wide.u32 	%rd30, %r85, 4;
	add.s64 	%rd31, %rd1, %rd30;
	ld.global.u32 	%r59, [%rd31];
	setp.ne.s32 	%p11, %r59, 1;
	@%p11 bra 	$L__BB2_20;
	mov.b32 	%r60, -1;
	st.global.u32 	[%rd51+12], %r60;
$L__BB2_20:
	add.s32 	%r86, %r86, 8;
	add.s64 	%rd52, %rd52, %rd5;
	add.s32 	%r85, %r85, %r5;
	add.s32 	%r84, %r84, %r5;
	add.s32 	%r83, %r83, %r5;
	add.s32 	%r82, %r82, %r5;
	add.s32 	%r81, %r81, %r5;
	add.s32 	%r80, %r80, %r5;
	add.s64 	%rd51, %rd51, 32;
	add.s32 	%r79, %r79, %r5;
	setp.ne.s32 	%p12, %r86, 0;
	@%p12 bra 	$L__BB2_4;
$L__BB2_21:
	setp.eq.s32 	%p13, %r2, 0;
	@%p13 bra 	$L__BB2_42;
	and.b32  	%r30, %r39, 3;
	setp.lt.u32 	%p14, %r2, 4;
	@%p14 bra 	$L__BB2_32;
	mad.lo.s32 	%r31, %r88, %r39, %r1;
	mul.wide.u32 	%rd32, %r31, 4;
	add.s64 	%rd33, %rd1, %rd32;
	ld.global.u32 	%r61, [%rd33];
	setp.ne.s32 	%p15, %r61, 1;
	mul.wide.u32 	%rd34, %r88, 4;
	add.s64 	%rd11, %rd2, %rd34;
	@%p15 bra 	$L__BB2_25;
	mov.b32 	%r62, -1;
	st.global.u32 	[%rd11], %r62;
$L__BB2_25:
	add.s32 	%r32, %r31, %r39;
	mul.wide.u32 	%rd35, %r32, 4;
	add.s64 	%rd36, %rd1, %rd35;
	ld.global.u32 	%r63, [%rd36];
	setp.ne.s32 	%p16, %r63, 1;
	@%p16 bra 	$L__BB2_27;
	mov.b32 	%r64, -1;
	st.global.u32 	[%rd11+4], %r64;
$L__BB2_27:
	add.s32 	%r33, %r32, %r39;
	mul.wide.u32 	%rd37, %r33, 4;
	add.s64 	%rd38, %rd1, %rd37;
	ld.global.u32 	%r65, [%rd38];
	setp.ne.s32 	%p17, %r65, 1;
	@%p17 bra 	$L__BB2_29;
	mov.b32 	%r66, -1;
	st.global.u32 	[%rd11+8], %r66;
$L__BB2_29:
	add.s32 	%r67, %r33, %r39;
	mul.wide.u32 	%rd39, %r67, 4;
	add.s64 	%rd40, %rd1, %rd39;
	ld.global.u32 	%r68, [%rd40];
	setp.ne.s32 	%p18, %r68, 1;
	@%p18 bra 	$L__BB2_31;
	mov.b32 	%r69, -1;
	st.global.u32 	[%rd11+12], %r69;
$L__BB2_31:
	add.s32 	%r88, %r88, 4;
$L__BB2_32:
	setp.eq.s32 	%p19, %r30, 0;
	@%p19 bra 	$L__BB2_42;
	setp.eq.s32 	%p20, %r30, 1;
	@%p20 bra 	$L__BB2_39;
	mad.lo.s32 	%r36, %r88, %r39, %r1;
	mul.wide.u32 	%rd41, %r36, 4;
	add.s64 	%rd42, %rd1, %rd41;
	ld.global.u32 	%r70, [%rd42];
	setp.ne.s32 	%p21, %r70, 1;
	mul.wide.u32 	%rd43, %r88, 4;
	add.s64 	%rd12, %rd2, %rd43;
	@%p21 bra 	$L__BB2_36;
	mov.b32 	%r71, -1;
	st.global.u32 	[%rd12], %r71;
$L__BB2_36:
	add.s32 	%r72, %r36, %r39;
	mul.wide.u32 	%rd44, %r72, 4;
	add.s64 	%rd45, %rd1, %rd44;
	ld.global.u32 	%r73, [%rd45];
	setp.ne.s32 	%p22, %r73, 1;
	@%p22 bra 	$L__BB2_38;
	mov.b32 	%r74, -1;
	st.global.u32 	[%rd12+4], %r74;
$L__BB2_38:
	add.s32 	%r88, %r88, 2;
$L__BB2_39:
	and.b32  	%r75, %r39, 1;
	setp.eq.b32 	%p23, %r75, 1;
	not.pred 	%p24, %p23;
	@%p24 bra 	$L__BB2_42;
	mad.lo.s32 	%r76, %r88, %r39, %r1;
	mul.wide.u32 	%rd46, %r76, 4;
	add.s64 	%rd47, %rd1, %rd46;
	ld.global.u32 	%r77, [%rd47];
	setp.ne.s32 	%p25, %r77, 1;
	@%p25 bra 	$L__BB2_42;
	mul.wide.u32 	%rd48, %r88, 4;
	add.s64 	%rd49, %rd2, %rd48;
	mov.b32 	%r78, -1;
	st.global.u32 	[%rd49], %r78;
$L__BB2_42:
	cvta.to.global.u64 	%rd50, %rd13;
	mov.b16 	%rs1, 1;
	st.global.u8 	[%rd50], %rs1;
$L__BB2_43:
	ret;

}


// ===== COMPILED SASS (sm_100) =====

	.target	sm_100

	.elftype	@"ET_EXEC"


//--------------------- .note.nv.tkinfo           --------------------------
	.section	.note.nv.tkinfo,"",@"SHT_NOTE"
	.sectionflags	@"SHF_NOTE_NV_TKINFO"
	.tkinfo
        /*0018*/ 	.word	0x00000002
        /*0030*/ 	.string	""
        /*0030*/ 	.string	"ptxas"
        /*0030*/ 	.string	"Cuda compilation tools, release 13.0, V13.0.88"
        /*0030*/ 	.string	"Build cuda_13.0.r13.0/compiler.36424714_0"
        /*0030*/ 	.string	"-arch sm_100 -m 64 "



//--------------------- .note.nv.cuinfo           --------------------------
	.section	.note.nv.cuinfo,"",@"SHT_NOTE"
	.sectionflags	@"SHF_NOTE_NV_CUINFO"
        /*0018*/ 	.short	0x0002
        /*001a*/ 	.short	0x0064
        /*001c*/ 	.short	0x0082
	.zero		2


//--------------------- .nv.info                  --------------------------
	.section	.nv.info,"",@"SHT_CUDA_INFO"
	.align	4


	//----- nvinfo : EIATTR_REGCOUNT
	.align		4
        /*0000*/ 	.byte	0x04, 0x2f
        /*0002*/ 	.short	(.L_10 - .L_9)
	.align		4
.L_9:
        /*0004*/ 	.word	index@(_Z20initializePrioritiesPfP17curandStateXORWOW)
        /*0008*/ 	.word	0x00000020


	//----- nvinfo : EIATTR_FRAME_SIZE
	.align		4
.L_10:
        /*000c*/ 	.byte	0x04, 0x11
        /*000e*/ 	.short	(.L_12 - .L_11)
	.align		4
.L_11:
        /*0010*/ 	.word	index@(_Z20initializePrioritiesPfP17curandStateXORWOW)
        /*0014*/ 	.word	0x00000000


	//----- nvinfo : EIATTR_REGCOUNT
	.align		4
.L_12:
        /*0018*/ 	.byte	0x04, 0x2f
        /*001a*/ 	.short	(.L_14 - .L_13)
	.align		4
.L_13:
        /*001c*/ 	.word	index@(_Z8checkMaxPiPfS_i)
        /*0020*/ 	.word	0x00000016


	//----- nvinfo : EIATTR_FRAME_SIZE
	.align		4
.L_14:
        /*0024*/ 	.byte	0x04, 0x11
        /*0026*/ 	.short	(.L_16 - .L_15)
	.align		4
.L_15:
        /*0028*/ 	.word	index@(_Z8checkMaxPiPfS_i)
        /*002c*/ 	.word	0x00000000


	//----- nvinfo : EIATTR_REGCOUNT
	.align		4
.L_16:
        /*0030*/ 	.byte	0x04, 0x2f
        /*0032*/ 	.short	(.L_18 - .L_17)
	.align		4
.L_17:
        /*0034*/ 	.word	index@(_Z14removeVerticesPiS_Pbi)
        /*0038*/ 	.word	0x00000020


	//----- nvinfo : EIATTR_FRAME_SIZE
	.align		4
.L_18:
        /*003c*/ 	.byte	0x04, 0x11
        /*003e*/ 	.short	(.L_20 - .L_19)
	.align		4
.L_19:
        /*0040*/ 	.word	index@(_Z14removeVerticesPiS_Pbi)
        /*0044*/ 	.word	0x00000000


	//----- nvinfo : EIATTR_MIN_STACK_SIZE
	.align		4
.L_20:
        /*0048*/ 	.byte	0x04, 0x12
        /*004a*/ 	.short	(.L_22 - .L_21)
	.align		4
.L_21:
        /*004c*/ 	.word	index@(_Z14removeVerticesPiS_Pbi)
        /*0050*/ 	.word	0x00000000


	//----- nvinfo : EIATTR_MIN_STACK_SIZE
	.align		4
.L_22:
        /*0054*/ 	.byte	0x04, 0x12
        /*0056*/ 	.short	(.L_24 - .L_23)
	.align		4
.L_23:
        /*0058*/ 	.word	index@(_Z8checkMaxPiPfS_i)
        /*005c*/ 	.word	0x00000000


	//----- nvinfo : EIATTR_MIN_STACK_SIZE
	.align		4
.L_24:
        /*0060*/ 	.byte	0x04, 0x12
        /*0062*/ 	.short	(.L_26 - .L_25)
	.align		4
.L_25:
        /*0064*/ 	.word	index@(_Z20initializePrioritiesPfP17curandStateXORWOW)
        /*0068*/ 	.word	0x00000000
.L_26:


//--------------------- .nv.compat                --------------------------
	.section	.nv.compat,"",@"SHT_CUDA_COMPAT_INFO"
	.align	4
        /*0000*/ 	.byte	0x02, 0x09, 0x00, 0x00, 0x02, 0x02, 0x01, 0x00, 0x02, 0x05, 0x05, 0x00, 0x03, 0x07, 0x01, 0x01
        /*0010*/ 	.byte	0x02, 0x03, 0x00, 0x00, 0x02, 0x06, 0x01, 0x00, 0x04, 0x0b, 0x08, 0x00, 0x09, 0x00, 0x00, 0x00
        /*0020*/ 	.byte	0x00, 0x00, 0x00, 0x00


//--------------------- .nv.info._Z14removeVerticesPiS_Pbi --------------------------
	.section	.nv.info._Z14removeVerticesPiS_Pbi,"",@"SHT_CUDA_INFO"
	.sectionflags	@""
	.align	4


	//----- nvinfo : EIATTR_CUDA_API_VERSION
	.align		4
        /*0000*/ 	.byte	0x04, 0x37
        /*0002*/ 	.short	(.L_28 - .L_27)
.L_27:
        /*0004*/ 	.word	0x00000082


	//----- nvinfo : EIATTR_KPARAM_INFO
	.align		4
.L_28:
        /*0008*/ 	.byte	0x04, 0x17
        /*000a*/ 	.short	(.L_30 - .L_29)
.L_29:
        /*000c*/ 	.word	0x00000000
        /*0010*/ 	.short	0x0003
        /*0012*/ 	.short	0x0018
        /*0014*/ 	.byte	0x00, 0xf0, 0x11, 0x00


	//----- nvinfo : EIATTR_KPARAM_INFO
	.align		4
.L_30:
        /*0018*/ 	.byte	0x04, 0x17
        /*001a*/ 	.short	(.L_32 - .L_31)
.L_31:
        /*001c*/ 	.word	0x00000000
        /*0020*/ 	.short	0x0002
        /*0022*/ 	.short	0x0010
        /*0024*/ 	.byte	0x00, 0xf5, 0x21, 0x00


	//----- nvinfo : EIATTR_KPARAM_INFO
	.align		4
.L_32:
        /*0028*/ 	.byte	0x04, 0x17
        /*002a*/ 	.short	(.L_34 - .L_33)
.L_33:
        /*002c*/ 	.word	0x00000000
        /*0030*/ 	.short	0x0001
        /*0032*/ 	.short	0x0008
        /*0034*/ 	.byte	0x00, 0xf5, 0x21, 0x00


	//----- nvinfo : EIATTR_KPARAM_INFO
	.align		4
.L_34:
        /*0038*/ 	.byte	0x04, 0x17
        /*003a*/ 	.short	(.L_36 - .L_35)
.L_35:
        /*003c*/ 	.word	0x00000000
        /*0040*/ 	.short	0x0000
        /*0042*/ 	.short	0x0000
        /*0044*/ 	.byte	0x00, 0xf5, 0x21, 0x00


	//----- nvinfo : EIATTR_SPARSE_MMA_MASK
	.align		4
.L_36:
        /*0048*/ 	.byte	0x03, 0x50
        /*004a*/ 	.short	0x0000


	//----- nvinfo : EIATTR_MAXREG_COUNT
	.align		4
        /*004c*/ 	.byte	0x03, 0x1b
        /*004e*/ 	.short	0x00ff


	//----- nvinfo : EIATTR_MERCURY_ISA_VERSION
	.align		4
        /*0050*/ 	.byte	0x03, 0x5f
        /*0052*/ 	.short	0x0101


	//----- nvinfo : EIATTR_VRC_CTA_INIT_COUNT
	.align		4
        /*0054*/ 	.byte	0x02, 0x4a
	.zero		1
	.zero		1


	//----- nvinfo : EIATTR_EXIT_INSTR_OFFSETS
	.align		4
        /*0058*/ 	.byte	0x04, 0x1c
        /*005a*/ 	.short	(.L_38 - .L_37)


	//   ....[0]....
.L_37:
        /*005c*/ 	.word	0x00000070


	//   ....[1]....
        /*0060*/ 	.word	0x000009e0


	//----- nvinfo : EIATTR_CBANK_PARAM_SIZE
	.align		4
.L_38:
        /*0064*/ 	.byte	0x03, 0x19
        /*0066*/ 	.short	0x001c


	//----- nvinfo : EIATTR_PARAM_CBANK
	.align		4
        /*0068*/ 	.byte	0x04, 0x0a
        /*006a*/ 	.short	(.L_40 - .L_39)
	.align		4
.L_39:
        /*006c*/ 	.word	index@(.nv.constant0._Z14removeVerticesPiS_Pbi)
        /*0070*/ 	.short	0x0380
        /*0072*/ 	.short	0x001c


	//----- nvinfo : EIATTR_SW_WAR
	.align		4
.L_40:
        /*0074*/ 	.byte	0x04, 0x36
        /*0076*/ 	.short	(.L_42 - .L_41)
.L_41:
        /*0078*/ 	.word	0x00000008
.L_42:


//--------------------- .nv.info._Z8checkMaxPiPfS_i --------------------------
	.section	.nv.info._Z8checkMaxPiPfS_i,"",@"SHT_CUDA_INFO"
	.sectionflags	@""
	.align	4


	//----- nvinfo : EIATTR_CUDA_API_VERSION
	.align		4
        /*0000*/ 	.byte	0x04, 0x37
        /*0002*/ 	.short	(.L_44 - .L_43)
.L_43:
        /*0004*/ 	.word	0x00000082


	//----- nvinfo : EIATTR_KPARAM_INFO
	.align		4
.L_44:
        /*0008*/ 	.byte	0x04, 0x17
        /*000a*/ 	.short	(.L_46 - .L_45)
.L_45:
        /*000c*/ 	.word	0x00000000
        /*0010*/ 	.short	0x0003
        /*0012*/ 	.short	0x0018
        /*0014*/ 	.byte	0x00, 0xf0, 0x11, 0x00


	//----- nvinfo : EIATTR_KPARAM_INFO
	.align		4
.L_46:
        /*0018*/ 	.byte	0x04, 0x17
        /*001a*/ 	.short	(.L_48 - .L_47)
.L_47:
        /*001c*/ 	.word	0x00000000
        /*0020*/ 	.short	0x0002
        /*0022*/ 	.short	0x0010
        /*0024*/ 	.byte	0x00, 0xf5, 0x21, 0x00


	//----- nvinfo : EIATTR_KPARAM_INFO
	.align		4
.L_48:
        /*0028*/ 	.byte	0x04, 0x17
        /*002a*/ 	.short	(.L_50 - .L_49)
.L_49:
        /*002c*/ 	.word	0x00000000
        /*0030*/ 	.short	0x0001
        /*0032*/ 	.short	0x0008
        /*0034*/ 	.byte	0x00, 0xf5, 0x21, 0x00


	//----- nvinfo : EIATTR_KPARAM_INFO
	.align		4
.L_50:
        /*0038*/ 	.byte	0x04, 0x17
        /*003a*/ 	.short	(.L_52 - .L_51)
.L_51:
        /*003c*/ 	.word	0x00000000
        /*0040*/ 	.short	0x0000
        /*0042*/ 	.short	0x0000
        /*0044*/ 	.byte	0x00, 0xf5, 0x21, 0x00


	//----- nvinfo : EIATTR_SPARSE_MMA_MASK
	.align		4
.L_52:
        /*0048*/ 	.byte	0x03, 0x50
        /*004a*/ 	.short	0x0000


	//----- nvinfo : EIATTR_MAXREG_COUNT
	.align		4
        /*004c*/ 	.byte	0x03, 0x1b
        /*004e*/ 	.short	0x00ff


	//----- nvinfo : EIATTR_MERCURY_ISA_VERSION
	.align		4
        /*0050*/ 	.byte	0x03, 0x5f
        /*0052*/ 	.short	0x0101


	//----- nvinfo : EIATTR_VRC_CTA_INIT_COUNT
	.align		4
        /*0054*/ 	.byte	0x02, 0x4a
	.zero		1
	.zero		1


	//----- nvinfo : EIATTR_EXIT_INSTR_OFFSETS
	.align		4
        /*0058*/ 	.byte	0x04, 0x1c
        /*005a*/ 	.short	(.L_54 - .L_53)


	//   ....[0]....
.L_53:
        /*005c*/ 	.word	0x00000070


	//   ....[1]....
        /*0060*/ 	.word	0x00000200


	//   ....[2]....
        /*0064*/ 	.word	0x00000270


	//----- nvinfo : EIATTR_CRS_STACK_SIZE
	.align		4
.L_54:
        /*0068*/ 	.byte	0x04, 0x1e
        /*006a*/ 	.short	(.L_56 - .L_55)
.L_55:
        /*006c*/ 	.word	0x00000000


	//----- nvinfo : EIATTR_CBANK_PARAM_SIZE
	.align		4
.L_56:
        /*0070*/ 	.byte	0x03, 0x19
        /*0072*/ 	.short	0x001c


	//----- nvinfo : EIATTR_PARAM_CBANK
	.align		4
        /*0074*/ 	.byte	0x04, 0x0a
        /*0076*/ 	.short	(.L_58 - .L_57)
	.align		4
.L_57:
        /*0078*/ 	.word	index@(.nv.constant0._Z8checkMaxPiPfS_i)
        /*007c*/ 	.short	0x0380
        /*007e*/ 	.short	0x001c


	//----- nvinfo : EIATTR_SW_WAR
	.align		4
.L_58:
        /*0080*/ 	.byte	0x04, 0x36
        /*0082*/ 	.short	(.L_60 - .L_59)
.L_59:
        /*0084*/ 	.word	0x00000008
.L_60:


//--------------------- .nv.info._Z20initializePrioritiesPfP17curandStateXORWOW --------------------------
	.section	.nv.info._Z20initializePrioritiesPfP17curandStateXORWOW,"",@"SHT_CUDA_INFO"
	.sectionflags	@""
	.align	4


	//----- nvinfo : EIATTR_CUDA_API_VERSION
	.align		4
        /*0000*/ 	.byte	0x04, 0x37
        /*0002*/ 	.short	(.L_62 - .L_61)
.L_61:
        /*0004*/ 	.word	0x00000082


	//----- nvinfo : EIATTR_KPARAM_INFO
	.align		4
.L_62:
        /*0008*/ 	.byte	0x04, 0x17
        /*000a*/ 	.short	(.L_64 - .L_63)
.L_63:
        /*000c*/ 	.word	0x00000000
        /*0010*/ 	.short	0x0001
        /*0012*/ 	.short	0x0008
        /*0014*/ 	.byte	0x00, 0xf5, 0x21, 0x00


	//----- nvinfo : EIATTR_KPARAM_INFO
	.align		4
.L_64:
        /*0018*/ 	.byte	0x04, 0x17
        /*001a*/ 	.short	(.L_66 - .L_65)
.L_65:
        /*001c*/ 	.word	0x00000000
        /*0020*/ 	.short	0x0000
        /*0022*/ 	.short	0x0000
        /*0024*/ 	.byte	0x00, 0xf5, 0x21, 0x00


	//----- nvinfo : EIATTR_SPARSE_MMA_MASK
	.align		4
.L_66:
        /*0028*/ 	.byte	0x03, 0x50
        /*002a*/ 	.short	0x0000


	//----- nvinfo : EIATTR_MAXREG_COUNT
	.align		4
        /*002c*/ 	.byte	0x03, 0x1b
        /*002e*/ 	.short	0x00ff


	//----- nvinfo : EIATTR_MERCURY_ISA_VERSION
	.align		4
        /*0030*/ 	.byte	0x03, 0x5f
        /*0032*/ 	.short	0x0101


	//----- nvinfo : EIATTR_VRC_CTA_INIT_COUNT
	.align		4
        /*0034*/ 	.byte	0x02, 0x4a
	.zero		1
	.zero		1


	//----- nvinfo : EIATTR_EXIT_INSTR_OFFSETS
	.align		4
        /*0038*/ 	.byte	0x04, 0x1c
        /*003a*/ 	.short	(.L_68 - .L_67)


	//   ....[0]....
.L_67:
        /*003c*/ 	.word	0x000010c0


	//----- nvinfo : EIATTR_CRS_STACK_SIZE
	.align		4
.L_68:
        /*0040*/ 	.byte	0x04, 0x1e
        /*0042*/ 	.short	(.L_70 - .L_69)
.L_69:
        /*0044*/ 	.word	0x00000000


	//----- nvinfo : EIATTR_CBANK_PARAM_SIZE
	.align		4
.L_70:
        /*0048*/ 	.byte	0x03, 0x19
        /*004a*/ 	.short	0x0010


	//----- nvinfo : EIATTR_PARAM_CBANK
	.align		4
        /*004c*/ 	.byte	0x04, 0x0a
        /*004e*/ 	.short	(.L_72 - .L_71)
	.align		4
.L_71:
        /*0050*/ 	.word	index@(.nv.constant0._Z20initializePrioritiesPfP17curandStateXORWOW)
        /*0054*/ 	.short	0x0380
        /*0056*/ 	.short	0x0010


	//----- nvinfo : EIATTR_SW_WAR
	.align		4
.L_72:
        /*0058*/ 	.byte	0x04, 0x36
        /*005a*/ 	.short	(.L_74 - .L_73)
.L_73:
        /*005c*/ 	.word	0x00000008
.L_74:


//--------------------- .nv.callgraph             --------------------------
	.section	.nv.callgraph,"",@"SHT_CUDA_CALLGRAPH"
	.align	4
	.sectionentsize	8
	.align		4
        /*0000*/ 	.word	0x00000000
	.align		4
        /*0004*/ 	.word	0xffffffff
	.align		4
        /*0008*/ 	.word	0x00000000
	.align		4
        /*000c*/ 	.word	0xfffffffe
	.align		4
        /*0010*/ 	.word	0x00000000
	.align		4
        /*0014*/ 	.word	0xfffffffd
	.align		4
        /*0018*/ 	.word	0x00000000
	.align		4
        /*001c*/ 	.word	0xfffffffc


//--------------------- .nv.constant4             --------------------------
	.section	.nv.constant4,"a",@progbits
	.align	8
	.align		8
.nv.constant4:
        /*0000*/ 	.dword	precalc_xorwow_matrix
	.align		8
        /*0008*/ 	.dword	precalc_xorwow_offset_matrix
	.align		8
        /*0010*/ 	.dword	mrg32k3aM1
	.align		8
        /*0018*/ 	.dword	mrg32k3aM2
	.align		8
        /*0020*/ 	.dword	mrg32k3aM1SubSeq
	.align		8
        /*0028*/ 	.dword	mrg32k3aM2SubSeq
	.align		8
        /*0030*/ 	.dword	mrg32k3aM1Seq
	.align		8
        /*0038*/ 	.dword	mrg32k3aM2Seq


//--------------------- .nv.constant3             --------------------------
	.section	.nv.constant3,"a",@progbits
	.align	8
.nv.constant3:
	.type		__cr_lgamma_table,@object
	.size		__cr_lgamma_table,(.L_8 - __cr_lgamma_table)
__cr_lgamma_table:
        /*0000*/ 	.byte	0x00, 0x00, 0x00, 0x00, 0x00, 0x00, 0x00, 0x00, 0x00, 0x00, 0x00, 0x00, 0x00, 0x00, 0x00, 0x00
        /*0010*/ 	.byte	0xef, 0x39, 0xfa, 0xfe, 0x42, 0x2e, 0xe6, 0x3f, 0x02, 0x20, 0x2a, 0xfa, 0x0b, 0xab, 0xfc, 0x3f
        /*0020*/ 	.byte	0xf9, 0x2c, 0x92, 0x7c, 0xa7, 0x6c, 0x09, 0x40, 0xc9, 0x79, 0x44, 0x3c, 0x64, 0x26, 0x13, 0x40
        /*0030*/ 	.byte	0xca, 0x01, 0xcf, 0x3a, 0x27, 0x51, 0x1a, 0x40, 0x30, 0xcc, 0x2d, 0xf3, 0xe1, 0x0c, 0x21, 0x40
        /*0040*/ 	.byte	0x0d, 0xb7, 0xfc, 0x82, 0x8e, 0x35, 0x25, 0x40
.L_8:


//--------------------- .text._Z14removeVerticesPiS_Pbi --------------------------
	.section	.text._Z14removeVerticesPiS_Pbi,"ax",@progbits
	.align	128
        .global         _Z14removeVerticesPiS_Pbi
        .type           _Z14removeVerticesPiS_Pbi,@function
        .size           _Z14removeVerticesPiS_Pbi,(.L_x_20 - _Z14removeVerticesPiS_Pbi)
        .other          _Z14removeVerticesPiS_Pbi,@"STO_CUDA_ENTRY STV_DEFAULT"
_Z14removeVerticesPiS_Pbi:
.text._Z14removeVerticesPiS_Pbi:
[----:B------:R-:W-:Y:S01]  /*0000*/  LDC R1, c[0x0][0x37c] ;  /* 0x0000df00ff017b82 */ /* 0x000fe20000000800 */
[----:B------:R-:W0:Y:S07]  /*0010*/  S2R R0, SR_TID.X ;  /* 0x0000000000007919 */ /* 0x000e2e0000002100 */
[----:B------:R-:W0:Y:S01]  /*0020*/  LDC.64 R2, c[0x0][0x388] ;  /* 0x0000e200ff027b82 */ /* 0x000e220000000a00 */
[----:B------:R-:W1:Y:S01]  /*0030*/  LDCU.64 UR6, c[0x0][0x358] ;  /* 0x00006b00ff0677ac */ /* 0x000e620008000a00 */
[----:B0-----:R-:W-:-:S05]  /*0040*/  IMAD.WIDE.U32 R2, R0, 0x4, R2 ;  /* 0x0000000400027825 */ /* 0x001fca00078e0002 */
[----:B-1----:R-:W2:Y:S02]  /*0050*/  LDG.E R4, desc[UR6][R2.64] ;  /* 0x0000000602047981 */ /* 0x002ea4000c1e1900 */
[----:B--2---:R-:W-:-:S13]  /*0060*/  ISETP.NE.AND P0, PT, R4, 0x1, PT ;  /* 0x000000010400780c */ /* 0x004fda0003f05270 */
[----:B------:R-:W-:Y:S05]  /*0070*/  @P0 EXIT ;  /* 0x000000000000094d */ /* 0x000fea0003800000 */
[----:B------:R-:W0:Y:S01]  /*0080*/  LDC R29, c[0x0][0x398] ;  /* 0x0000e600ff1d7b82 */ /* 0x000e220000000800 */
[----:B------:R-:W-:-:S05]  /*0090*/  HFMA2 R5, -RZ, RZ, 0, 1.1920928955078125e-07 ;  /* 0x00000002ff057431 */ /* 0x000fca00000001ff */
[----:B------:R1:W-:Y:S01]  /*00a0*/  STG.E desc[UR6][R2.64], R5 ;  /* 0x0000000502007986 */ /* 0x0003e2000c101906 */
[----:B0-----:R-:W-:-:S13]  /*00b0*/  ISETP.GE.AND P0, PT, R29, 0x1, PT ;  /* 0x000000011d00780c */ /* 0x001fda0003f06270 */
[----:B-1----:R-:W-:Y:S05]  /*00c0*/  @!P0 BRA `(.L_x_0) ;  /* 0x0000000800388947 */ /* 0x002fea0003800000 */
[C---:B------:R-:W-:Y:S01]  /*00d0*/  ISETP.GE.U32.AND P1, PT, R29.reuse, 0x8, PT ;  /* 0x000000081d00780c */ /* 0x040fe20003f26070 */
[----:B------:R-:W-:Y:S01]  /*00e0*/  IMAD.MOV.U32 R3, RZ, RZ, RZ ;  /* 0x000000ffff037224 */ /* 0x000fe200078e00ff */
[----:B------:R-:W-:-:S04]  /*00f0*/  LOP3.LUT R2, R29, 0x7, RZ, 0xc0, !PT ;  /* 0x000000071d027812 */ /* 0x000fc800078ec0ff */
[----:B------:R-:W-:-:S07]  /*0100*/  ISETP.NE.AND P0, PT, R2, RZ, PT ;  /* 0x000000ff0200720c */ /* 0x000fce0003f05270 */
[----:B------:R-:W-:Y:S06]  /*0110*/  @!P1 BRA `(.L_x_1) ;  /* 0x0000000400209947 */ /* 0x000fec0003800000 */
[----:B------:R-:W0:Y:S01]  /*0120*/  LDCU.64 UR4, c[0x0][0x388] ;  /* 0x00007100ff0477ac */ /* 0x000e220008000a00 */
[----:B------:R-:W1:Y:S01]  /*0130*/  LDC.64 R18, c[0x0][0x380] ;  /* 0x0000e000ff127b82 */ /* 0x000e620000000a00 */
[C---:B------:R-:W-:Y:S01]  /*0140*/  LOP3.LUT R3, R29.reuse, 0x7ffffff8, RZ, 0xc0, !PT ;  /* 0x7ffffff81d037812 */ /* 0x040fe200078ec0ff */
[C-C-:B------:R-:W-:Y:S01]  /*0150*/  IMAD R5, R29.reuse, 0x7, R0.reuse ;  /* 0x000000071d057824 */ /* 0x140fe200078e0200 */
[C---:B------:R-:W-:Y:S01]  /*0160*/  SHF.L.U32 R4, R29.reuse, 0x3, RZ ;  /* 0x000000031d047819 */ /* 0x040fe200000006ff */
[C-C-:B------:R-:W-:Y:S01]  /*0170*/  IMAD R7, R29.reuse, 0x6, R0.reuse ;  /* 0x000000061d077824 */ /* 0x140fe200078e0200 */
[C---:B------:R-:W-:Y:S01]  /*0180*/  LEA R15, R29.reuse, R0, 0x1 ;  /* 0x000000001d0f7211 */ /* 0x040fe200078e08ff */
[--C-:B------:R-:W-:Y:S01]  /*0190*/  IMAD R9, R29, 0x5, R0.reuse ;  /* 0x000000051d097824 */ /* 0x100fe200078e0200 */
[----:B------:R-:W-:Y:S01]  /*01a0*/  IADD3 R6, PT, PT, -R3, RZ, RZ ;  /* 0x000000ff03067210 */ /* 0x000fe20007ffe1ff */
[----:B------:R-:W2:Y:S01]  /*01b0*/  LDC.64 R16, c[0x0][0x380] ;  /* 0x0000e000ff107b82 */ /* 0x000ea20000000a00 */
[----:B------:R-:W-:-:S02]  /*01c0*/  IMAD R11, R29, 0x4, R0 ;  /* 0x000000041d0b7824 */ /* 0x000fc400078e0200 */
[----:B------:R-:W-:Y:S02]  /*01d0*/  IMAD R13, R29, 0x3, R0 ;  /* 0x000000031d0d7824 */ /* 0x000fe400078e0200 */
[----:B------:R-:W-:Y:S01]  /*01e0*/  IMAD.IADD R29, R0, 0x1, R29 ;  /* 0x00000001001d7824 */ /* 0x000fe200078e021d */
[----:B0-----:R-:W-:-:S04]  /*01f0*/  UIADD3 UR4, UP0, UPT, UR4, 0x10, URZ ;  /* 0x0000001004047890 */ /* 0x001fc8000ff1e0ff */
[----:B------:R-:W-:Y:S02]  /*0200*/  UIADD3.X UR5, UPT, UPT, URZ, UR5, URZ, UP0, !UPT ;  /* 0x00000005ff057290 */ /* 0x000fe400087fe4ff */
[----:B------:R-:W-:Y:S02]  /*0210*/  IMAD.U32 R8, RZ, RZ, UR4 ;  /* 0x00000004ff087e24 */ /* 0x000fe4000f8e00ff */
[----:B-1----:R-:W-:Y:S02]  /*0220*/  IMAD.WIDE.U32 R18, R0, 0x4, R18 ;  /* 0x0000000400127825 */ /* 0x002fe400078e0012 */
[----:B------:R-:W-:-:S07]  /*0230*/  MOV R23, UR5 ;  /* 0x0000000500177c02 */ /* 0x000fce0008000f00 */
.L_x_2:
[----:B------:R-:W3:Y:S01]  /*0240*/  LDG.E R10, desc[UR6][R18.64] ;  /* 0x00000006120a7981 */ /* 0x000ee2000c1e1900 */
[----:B--2---:R-:W-:Y:S01]  /*0250*/  IMAD.WIDE.U32 R24, R29, 0x4, R16 ;  /* 0x000000041d187825 */ /* 0x004fe200078e0010 */
[----:B------:R-:W-:-:S03]  /*0260*/  MOV R20, R8 ;  /* 0x0000000800147202 */ /* 0x000fc60000000f00 */
[----:B------:R-:W-:Y:S01]  /*0270*/  IMAD.MOV.U32 R21, RZ, RZ, R23 ;  /* 0x000000ffff157224 */ /* 0x000fe200078e0017 */
[----:B---3--:R-:W-:-:S13]  /*0280*/  ISETP.NE.AND P1, PT, R10, 0x1, PT ;  /* 0x000000010a00780c */ /* 0x008fda0003f25270 */
[----:B------:R-:W-:-:S05]  /*0290*/  @!P1 IMAD.MOV.U32 R10, RZ, RZ, -0x1 ;  /* 0xffffffffff0a9424 */ /* 0x000fca00078e00ff */
[----:B------:R0:W-:Y:S04]  /*02a0*/  @!P1 STG.E desc[UR6][R20.64+-0x10], R10 ;  /* 0xfffff00a14009986 */ /* 0x0001e8000c101906 */
[----:B------:R-:W2:Y:S01]  /*02b0*/  LDG.E R24, desc[UR6][R24.64] ;  /* 0x0000000618187981 */ /* 0x000ea2000c1e1900 */
[----:B------:R-:W-:Y:S01]  /*02c0*/  IMAD.WIDE.U32 R26, R15, 0x4, R16 ;  /* 0x000000040f1a7825 */ /* 0x000fe200078e0010 */
[----:B--2---:R-:W-:-:S13]  /*02d0*/  ISETP.NE.AND P1, PT, R24, 0x1, PT ;  /* 0x000000011800780c */ /* 0x004fda0003f25270 */
[----:B------:R-:W-:-:S05]  /*02e0*/  @!P1 MOV R8, 0xffffffff ;  /* 0xffffffff00089802 */ /* 0x000fca0000000f00 */
[----:B------:R1:W-:Y:S04]  /*02f0*/  @!P1 STG.E desc[UR6][R20.64+-0xc], R8 ;  /* 0xfffff40814009986 */ /* 0x0003e8000c101906 */
[----:B------:R-:W2:Y:S01]  /*0300*/  LDG.E R26, desc[UR6][R26.64] ;  /* 0x000000061a1a7981 */ /* 0x000ea2000c1e1900 */
[----:B------:R-:W-:Y:S01]  /*0310*/  IMAD.WIDE.U32 R22, R13, 0x4, R16 ;  /* 0x000000040d167825 */ /* 0x000fe200078e0010 */
[----:B--2---:R-:W-:-:S13]  /*0320*/  ISETP.NE.AND P1, PT, R26, 0x1, PT ;  /* 0x000000011a00780c */ /* 0x004fda0003f25270 */
[----:B------:R-:W-:-:S05]  /*0330*/  @!P1 IMAD.MOV.U32 R12, RZ, RZ, -0x1 ;  /* 0xffffffffff0c9424 */ /* 0x000fca00078e00ff */
[----:B------:R2:W-:Y:S04]  /*0340*/  @!P1 STG.E desc[UR6][R20.64+-0x8], R12 ;  /* 0xfffff80c14009986 */ /* 0x0005e8000c101906 */
[----:B------:R-:W3:Y:S01]  /*0350*/  LDG.E R22, desc[UR6][R22.64] ;  /* 0x0000000616167981 */ /* 0x000ee2000c1e1900 */
[----:B------:R-:W-:Y:S01]  /*0360*/  IMAD.WIDE.U32 R24, R11, 0x4, R16 ;  /* 0x000000040b187825 */ /* 0x000fe200078e0010 */
[----:B---3--:R-:W-:-:S13]  /*0370*/  ISETP.NE.AND P1, PT, R22, 0x1, PT ;  /* 0x000000011600780c */ /* 0x008fda0003f25270 */
[----:B0-----:R-:W-:-:S05]  /*0380*/  @!P1 MOV R10, 0xffffffff ;  /* 0xffffffff000a9802 */ /* 0x001fca0000000f00 */
[----:B------:R0:W-:Y:S04]  /*0390*/  @!P1 STG.E desc[UR6][R20.64+-0x4], R10 ;  /* 0xfffffc0a14009986 */ /* 0x0001e8000c101906 */
[----:B------:R-:W3:Y:S01]  /*03a0*/  LDG.E R24, desc[UR6][R24.64] ;  /* 0x0000000618187981 */ /* 0x000ee2000c1e1900 */
[----:B------:R-:W-:Y:S01]  /*03b0*/  IMAD.WIDE.U32 R26, R9, 0x4, R16 ;  /* 0x00000004091a7825 */ /* 0x000fe200078e0010 */
[----:B---3--:R-:W-:-:S13]  /*03c0*/  ISETP.NE.AND P1, PT, R24, 0x1, PT ;  /* 0x000000011800780c */ /* 0x008fda0003f25270 */
[----:B-1----:R-:W-:-:S05]  /*03d0*/  @!P1 IMAD.MOV.U32 R8, RZ, RZ, -0x1 ;  /* 0xffffffffff089424 */ /* 0x002fca00078e00ff */
[----:B------:R1:W-:Y:S04]  /*03e0*/  @!P1 STG.E desc[UR6][R20.64], R8 ;  /* 0x0000000814009986 */ /* 0x0003e8000c101906 */
[----:B------:R-:W3:Y:S01]  /*03f0*/  LDG.E R26, desc[UR6][R26.64] ;  /* 0x000000061a1a7981 */ /* 0x000ee2000c1e1900 */
[----:B------:R-:W-:Y:S01]  /*0400*/  IMAD.WIDE.U32 R22, R7, 0x4, R16 ;  /* 0x0000000407167825 */ /* 0x000fe200078e0010 */
[----:B---3--:R-:W-:-:S13]  /*0410*/  ISETP.NE.AND P1, PT, R26, 0x1, PT ;  /* 0x000000011a00780c */ /* 0x008fda0003f25270 */
[----:B--2---:R-:W-:-:S05]  /*0420*/  @!P1 MOV R12, 0xffffffff ;  /* 0xffffffff000c9802 */ /* 0x004fca0000000f00 */
[----:B------:R3:W-:Y:S04]  /*0430*/  @!P1 STG.E desc[UR6][R20.64+0x4], R12 ;  /* 0x0000040c14009986 */ /* 0x0007e8000c101906 */
[----:B------:R-:W2:Y:S01]  /*0440*/  LDG.E R22, desc[UR6][R22.64] ;  /* 0x0000000616167981 */ /* 0x000ea2000c1e1900 */
[----:B------:R-:W-:Y:S01]  /*0450*/  IMAD.WIDE.U32 R24, R5, 0x4, R16 ;  /* 0x0000000405187825 */ /* 0x000fe200078e0010 */
[----:B--2---:R-:W-:-:S13]  /*0460*/  ISETP.NE.AND P1, PT, R22, 0x1, PT ;  /* 0x000000011600780c */ /* 0x004fda0003f25270 */
[----:B0-----:R-:W-:-:S05]  /*0470*/  @!P1 IMAD.MOV.U32 R10, RZ, RZ, -0x1 ;  /* 0xffffffffff0a9424 */ /* 0x001fca00078e00ff */
[----:B------:R3:W-:Y:S04]  /*0480*/  @!P1 STG.E desc[UR6][R20.64+0x8], R10 ;  /* 0x0000080a14009986 */ /* 0x0007e8000c101906 */
[----:B------:R-:W2:Y:S01]  /*0490*/  LDG.E R24, desc[UR6][R24.64] ;  /* 0x0000000618187981 */ /* 0x000ea2000c1e1900 */
[----:B------:R-:W-:Y:S01]  /*04a0*/  VIADD R6, R6, 0x8 ;  /* 0x0000000806067836 */ /* 0x000fe20000000000 */
[C---:B------:R-:W-:Y:S01]  /*04b0*/  IADD3 R15, PT, PT, R4.reuse, R15, RZ ;  /* 0x0000000f040f7210 */ /* 0x040fe20007ffe0ff */
[C---:B------:R-:W-:Y:S01]  /*04c0*/  IMAD.IADD R29, R4.reuse, 0x1, R29 ;  /* 0x00000001041d7824 */ /* 0x040fe200078e021d */
[C---:B------:R-:W-:Y:S01]  /*04d0*/  IADD3 R11, PT, PT, R4.reuse, R11, RZ ;  /* 0x0000000b040b7210 */ /* 0x040fe20007ffe0ff */
[C---:B------:R-:W-:Y:S01]  /*04e0*/  IMAD.IADD R13, R4.reuse, 0x1, R13 ;  /* 0x00000001040d7824 */ /* 0x040fe200078e020d */
[C---:B------:R-:W-:Y:S01]  /*04f0*/  IADD3 R7, PT, PT, R4.reuse, R7, RZ ;  /* 0x0000000704077210 */ /* 0x040fe20007ffe0ff */
[----:B------:R-:W-:-:S02]  /*0500*/  IMAD.IADD R9, R4, 0x1, R9 ;  /* 0x0000000104097824 */ /* 0x000fc400078e0209 */
[C---:B------:R-:W-:Y:S02]  /*0510*/  IMAD.IADD R5, R4.reuse, 0x1, R5 ;  /* 0x0000000104057824 */ /* 0x040fe400078e0205 */
[----:B------:R-:W-:Y:S01]  /*0520*/  IMAD.WIDE.U32 R18, R4, 0x4, R18 ;  /* 0x0000000404127825 */ /* 0x000fe200078e0012 */
[----:B--2---:R-:W-:-:S13]  /*0530*/  ISETP.NE.AND P1, PT, R24, 0x1, PT ;  /* 0x000000011800780c */ /* 0x004fda0003f25270 */
[----:B------:R-:W-:-:S05]  /*0540*/  @!P1 MOV R27, 0xffffffff ;  /* 0xffffffff001b9802 */ /* 0x000fca0000000f00 */
[----:B------:R3:W-:Y:S01]  /*0550*/  @!P1 STG.E desc[UR6][R20.64+0xc], R27 ;  /* 0x00000c1b14009986 */ /* 0x0007e2000c101906 */
[----:B-1----:R-:W-:-:S04]  /*0560*/  IADD3 R8, P1, PT, R20, 0x20, RZ ;  /* 0x0000002014087810 */ /* 0x002fc80007f3e0ff */
[----:B------:R-:W-:Y:S02]  /*0570*/  IADD3.X R23, PT, PT, RZ, R21, RZ, P1, !PT ;  /* 0x00000015ff177210 */ /* 0x000fe40000ffe4ff */
[----:B------:R-:W-:-:S13]  /*0580*/  ISETP.NE.AND P1, PT, R6, RZ, PT ;  /* 0x000000ff0600720c */ /* 0x000fda0003f25270 */
[----:B---3--:R-:W-:Y:S05]  /*0590*/  @P1 BRA `(.L_x_2) ;  /* 0xfffffffc00281947 */ /* 0x008fea000383ffff */
.L_x_1:
[----:B------:R-:W-:Y:S05]  /*05a0*/  @!P0 BRA `(.L_x_0) ;  /* 0x0000000400008947 */ /* 0x000fea0003800000 */
[----:B------:R-:W0:Y:S01]  /*05b0*/  LDCU UR8, c[0x0][0x398] ;  /* 0x00007300ff0877ac */ /* 0x000e220008000800 */
[----:B------:R-:W-:Y:S01]  /*05c0*/  ISETP.GE.U32.AND P0, PT, R2, 0x4, PT ;  /* 0x000000040200780c */ /* 0x000fe20003f06070 */
[----:B0-----:R-:W-:-:S04]  /*05d0*/  ULOP3.LUT UR4, UR8, 0x3, URZ, 0xc0, !UPT ;  /* 0x0000000308047892 */ /* 0x001fc8000f8ec0ff */
[----:B------:R-:W-:-:S08]  /*05e0*/  UISETP.NE.AND UP0, UPT, UR4, URZ, UPT ;  /* 0x000000ff0400728c */ /* 0x000fd0000bf05270 */
[----:B------:R-:W-:Y:S05]  /*05f0*/  @!P0 BRA `(.L_x_3) ;  /* 0x0000000000708947 */ /* 0x000fea0003800000 */
[----:B------:R-:W0:Y:S01]  /*0600*/  LDC.64 R4, c[0x0][0x380] ;  /* 0x0000e000ff047b82 */ /* 0x000e220000000a00 */
[----:B------:R-:W-:-:S07]  /*0610*/  IMAD R11, R3, UR8, R0 ;  /* 0x00000008030b7c24 */ /* 0x000fce000f8e0200 */
[----:B------:R-:W1:Y:S01]  /*0620*/  LDC.64 R6, c[0x0][0x388] ;  /* 0x0000e200ff067b82 */ /* 0x000e620000000a00 */
[----:B0-----:R-:W-:-:S06]  /*0630*/  IMAD.WIDE.U32 R8, R11, 0x4, R4 ;  /* 0x000000040b087825 */ /* 0x001fcc00078e0004 */
[----:B------:R-:W2:Y:S01]  /*0640*/  LDG.E R8, desc[UR6][R8.64] ;  /* 0x0000000608087981 */ /* 0x000ea2000c1e1900 */
[----:B------:R-:W-:Y:S01]  /*0650*/  IADD3 R13, PT, PT, R11, UR8, RZ ;  /* 0x000000080b0d7c10 */ /* 0x000fe2000fffe0ff */
[----:B-1----:R-:W-:-:S04]  /*0660*/  IMAD.WIDE.U32 R6, R3, 0x4, R6 ;  /* 0x0000000403067825 */ /* 0x002fc800078e0006 */
[----:B------:R-:W-:Y:S01]  /*0670*/  IMAD.WIDE.U32 R10, R13, 0x4, R4 ;  /* 0x000000040d0a7825 */ /* 0x000fe200078e0004 */
[----:B--2---:R-:W-:-:S13]  /*0680*/  ISETP.NE.AND P0, PT, R8, 0x1, PT ;  /* 0x000000010800780c */ /* 0x004fda0003f05270 */
[----:B------:R-:W-:-:S05]  /*0690*/  @!P0 IMAD.MOV.U32 R15, RZ, RZ, -0x1 ;  /* 0xffffffffff0f8424 */ /* 0x000fca00078e00ff */
[----:B------:R0:W-:Y:S04]  /*06a0*/  @!P0 STG.E desc[UR6][R6.64], R15 ;  /* 0x0000000f06008986 */ /* 0x0001e8000c101906 */
[----:B------:R-:W2:Y:S01]  /*06b0*/  LDG.E R10, desc[UR6][R10.64] ;  /* 0x000000060a0a7981 */ /* 0x000ea2000c1e1900 */
[----:B------:R-:W-:-:S05]  /*06c0*/  IADD3 R13, PT, PT, R13, UR8, RZ ;  /* 0x000000080d0d7c10 */ /* 0x000fca000fffe0ff */
        /* <DEDUP_REMOVED lines=11> */
[----:B------:R-:W-:Y:S02]  /*0780*/  IADD3 R3, PT, PT, R3, 0x4, RZ ;  /* 0x0000000403037810 */ /* 0x000fe40007ffe0ff */
[----:B--2---:R-:W-:-:S13]  /*0790*/  ISETP.NE.AND P0, PT, R4, 0x1, PT ;  /* 0x000000010400780c */ /* 0x004fda0003f05270 */
[----:B------:R-:W-:-:S05]  /*07a0*/  @!P0 MOV R11, 0xffffffff ;  /* 0xffffffff000b8802 */ /* 0x000fca0000000f00 */
[----:B------:R0:W-:Y:S02]  /*07b0*/  @!P0 STG.E desc[UR6][R6.64+0xc], R11 ;  /* 0x00000c0b06008986 */ /* 0x0001e4000c101906 */
.L_x_3:
[----:B------:R-:W-:Y:S05]  /*07c0*/  BRA.U !UP0, `(.L_x_0) ;  /* 0x0000000108787547 */ /* 0x000fea000b800000 */
[----:B------:R-:W-:Y:S02]  /*07d0*/  UISETP.NE.AND UP0, UPT, UR4, 0x1, UPT ;  /* 0x000000010400788c */ /* 0x000fe4000bf05270 */
[----:B------:R-:W-:-:S04]  /*07e0*/  ULOP3.LUT UR5, UR8, 0x1, URZ, 0xc0, !UPT ;  /* 0x0000000108057892 */ /* 0x000fc8000f8ec0ff */
[----:B------:R-:W-:-:S03]  /*07f0*/  UISETP.NE.U32.AND UP1, UPT, UR5, 0x1, UPT ;  /* 0x000000010500788c */ /* 0x000fc6000bf25070 */
[----:B------:R-:W-:Y:S08]  /*0800*/  BRA.U !UP0, `(.L_x_4) ;  /* 0x0000000108407547 */ /* 0x000ff0000b800000 */
[----:B0-----:R-:W0:Y:S01]  /*0810*/  LDC.64 R6, c[0x0][0x380] ;  /* 0x0000e000ff067b82 */ /* 0x001e220000000a00 */
[----:B------:R-:W-:-:S07]  /*0820*/  IMAD R11, R3, UR8, R0 ;  /* 0x00000008030b7c24 */ /* 0x000fce000f8e0200 */
[----:B------:R-:W1:Y:S01]  /*0830*/  LDC.64 R8, c[0x0][0x388] ;  /* 0x0000e200ff087b82 */ /* 0x000e620000000a00 */
[----:B0-----:R-:W-:-:S06]  /*0840*/  IMAD.WIDE.U32 R4, R11, 0x4, R6 ;  /* 0x000000040b047825 */ /* 0x001fcc00078e0006 */
[----:B------:R-:W2:Y:S01]  /*0850*/  LDG.E R4, desc[UR6][R4.64] ;  /* 0x0000000604047981 */ /* 0x000ea2000c1e1900 */
[----:B------:R-:W-:Y:S02]  /*0860*/  VIADD R11, R11, UR8 ;  /* 0x000000080b0b7c36 */ /* 0x000fe40008000000 */
[----:B-1----:R-:W-:-:S04]  /*0870*/  IMAD.WIDE.U32 R8, R3, 0x4, R8 ;  /* 0x0000000403087825 */ /* 0x002fc800078e0008 */
[----:B------:R-:W-:Y:S01]  /*0880*/  IMAD.WIDE.U32 R6, R11, 0x4, R6 ;  /* 0x000000040b067825 */ /* 0x000fe200078e0006 */
[----:B--2---:R-:W-:-:S13]  /*0890*/  ISETP.NE.AND P0, PT, R4, 0x1, PT ;  /* 0x000000010400780c */ /* 0x004fda0003f05270 */
[----:B------:R-:W-:-:S05]  /*08a0*/  @!P0 MOV R13, 0xffffffff ;  /* 0xffffffff000d8802 */ /* 0x000fca0000000f00 */
[----:B------:R1:W-:Y:S04]  /*08b0*/  @!P0 STG.E desc[UR6][R8.64], R13 ;  /* 0x0000000d08008986 */ /* 0x0003e8000c101906 */
[----:B------:R-:W2:Y:S01]  /*08c0*/  LDG.E R6, desc[UR6][R6.64] ;  /* 0x0000000606067981 */ /* 0x000ea2000c1e1900 */
[----:B------:R-:W-:Y:S01]  /*08d0*/  VIADD R3, R3, 0x2 ;  /* 0x0000000203037836 */ /* 0x000fe20000000000 */
[----:B--2---:R-:W-:-:S13]  /*08e0*/  ISETP.NE.AND P0, PT, R6, 0x1, PT ;  /* 0x000000010600780c */ /* 0x004fda0003f05270 */
[----:B------:R-:W-:-:S05]  /*08f0*/  @!P0 MOV R11, 0xffffffff ;  /* 0xffffffff000b8802 */ /* 0x000fca0000000f00 */
[----:B------:R1:W-:Y:S02]  /*0900*/  @!P0 STG.E desc[UR6][R8.64+0x4], R11 ;  /* 0x0000040b08008986 */ /* 0x0003e4000c101906 */
.L_x_4:
[----:B------:R-:W-:Y:S05]  /*0910*/  BRA.U UP1, `(.L_x_0) ;  /* 0x0000000101247547 */ /* 0x000fea000b800000 */
[----:B------:R-:W2:Y:S01]  /*0920*/  LDC.64 R4, c[0x0][0x380] ;  /* 0x0000e000ff047b82 */ /* 0x000ea20000000a00 */
[----:B0-----:R-:W-:-:S04]  /*0930*/  IMAD R7, R3, UR8, R0 ;  /* 0x0000000803077c24 */ /* 0x001fc8000f8e0200 */
[----:B--2---:R-:W-:-:S06]  /*0940*/  IMAD.WIDE.U32 R4, R7, 0x4, R4 ;  /* 0x0000000407047825 */ /* 0x004fcc00078e0004 */
[----:B------:R-:W2:Y:S02]  /*0950*/  LDG.E R4, desc[UR6][R4.64] ;  /* 0x0000000604047981 */ /* 0x000ea4000c1e1900 */
[----:B--2---:R-:W-:-:S13]  /*0960*/  ISETP.NE.AND P0, PT, R4, 0x1, PT ;  /* 0x000000010400780c */ /* 0x004fda0003f05270 */
[----:B------:R-:W0:Y:S01]  /*0970*/  @!P0 LDC.64 R6, c[0x0][0x388] ;  /* 0x0000e200ff068b82 */ /* 0x000e220000000a00 */
[----:B-1----:R-:W-:Y:S01]  /*0980*/  @!P0 MOV R9, 0xffffffff ;  /* 0xffffffff00098802 */ /* 0x002fe20000000f00 */
[----:B0-----:R-:W-:-:S05]  /*0990*/  @!P0 IMAD.WIDE.U32 R2, R3, 0x4, R6 ;  /* 0x0000000403028825 */ /* 0x001fca00078e0006 */
[----:B------:R2:W-:Y:S02]  /*09a0*/  @!P0 STG.E desc[UR6][R2.64], R9 ;  /* 0x0000000902008986 */ /* 0x0005e4000c101906 */
.L_x_0:
[----:B--2---:R-:W2:Y:S01]  /*09b0*/  LDC.64 R2, c[0x0][0x390] ;  /* 0x0000e400ff027b82 */ /* 0x004ea20000000a00 */
[----:B------:R-:W-:-:S05]  /*09c0*/  MOV R0, 0x1 ;  /* 0x0000000100007802 */ /* 0x000fca0000000f00 */
[----:B--2---:R-:W-:Y:S01]  /*09d0*/  STG.E.U8 desc[UR6][R2.64], R0 ;  /* 0x0000000002007986 */ /* 0x004fe2000c101106 */
[----:B------:R-:W-:Y:S05]  /*09e0*/  EXIT ;  /* 0x000000000000794d */ /* 0x000fea0003800000 */
.L_x_5:
[----:B------:R-:W-:-:S00]  /*09f0*/  BRA `(.L_x_5) ;  /* 0xfffffffc00fc7947 */ /* 0x000fc0000383ffff */
[----:B------:R-:W-:-:S00]  /*0a00*/  NOP ;  /* 0x0000000000007918 */ /* 0x000fc00000000000 */
[----:B------:R-:W-:-:S00]  /*0a10*/  NOP ;  /* 0x0000000000007918 */ /* 0x000fc00000000000 */
[----:B------:R-:W-:-:S00]  /*0a20*/  NOP ;  /* 0x0000000000007918 */ /* 0x000fc00000000000 */
[----:B------:R-:W-:-:S00]  /*0a30*/  NOP ;  /* 0x0000000000007918 */ /* 0x000fc00000000000 */
[----:B------:R-:W-:-:S00]  /*0a40*/  NOP ;  /* 0x0000000000007918 */ /* 0x000fc00000000000 */
[----:B------:R-:W-:-:S00]  /*0a50*/  NOP ;  /* 0x0000000000007918 */ /* 0x000fc00000000000 */
[----:B------:R-:W-:-:S00]  /*0a60*/  NOP ;  /* 0x0000000000007918 */ /* 0x000fc00000000000 */
[----:B------:R-:W-:-:S00]  /*0a70*/  NOP ;  /* 0x0000000000007918 */ /* 0x000fc00000000000 */
.L_x_20:


//--------------------- .text._Z8checkMaxPiPfS_i  --------------------------
	.section	.text._Z8checkMaxPiPfS_i,"ax",@progbits
	.align	128
        .global         _Z8checkMaxPiPfS_i
        .type           _Z8checkMaxPiPfS_i,@function
        .size           _Z8checkMaxPiPfS_i,(.L_x_21 - _Z8checkMaxPiPfS_i)
        .other          _Z8checkMaxPiPfS_i,@"STO_CUDA_ENTRY STV_DEFAULT"
_Z8checkMaxPiPfS_i:
.text._Z8checkMaxPiPfS_i:
[----:B------:R-:W-:Y:S01]  /*0000*/  LDC R1, c[0x0][0x37c] ;  /* 0x0000df00ff017b82 */ /* 0x000fe20000000800 */
[----:B------:R-:W0:Y:S07]  /*0010*/  S2R R19, SR_TID.X ;  /* 0x0000000000137919 */ /* 0x000e2e0000002100 */
[----:B------:R-:W0:Y:S01]  /*0020*/  LDC.64 R2, c[0x0][0x390] ;  /* 0x0000e400ff027b82 */ /* 0x000e220000000a00 */
[----:B------:R-:W1:Y:S01]  /*0030*/  LDCU.64 UR4, c[0x0][0x358] ;  /* 0x00006b00ff0477ac */ /* 0x000e620008000a00 */
[----:B0-----:R-:W-:-:S05]  /*0040*/  IMAD.WIDE.U32 R2, R19, 0x4, R2 ;  /* 0x0000000413027825 */ /* 0x001fca00078e0002 */
[----:B-1----:R-:W2:Y:S02]  /*0050*/  LDG.E R0, desc[UR4][R2.64] ;  /* 0x0000000402007981 */ /* 0x002ea4000c1e1900 */
[----:B--2---:R-:W-:-:S13]  /*0060*/  ISETP.NE.AND P0, PT, R0, RZ, PT ;  /* 0x000000ff0000720c */ /* 0x004fda0003f05270 */
[----:B------:R-:W-:Y:S05]  /*0070*/  @P0 EXIT ;  /* 0x000000000000094d */ /* 0x000fea0003800000 */
[----:B------:R-:W0:Y:S02]  /*0080*/  LDCU UR6, c[0x0][0x398] ;  /* 0x00007300ff0677ac */ /* 0x000e240008000800 */
[----:B0-----:R-:W-:-:S09]  /*0090*/  UISETP.GE.AND UP0, UPT, UR6, 0x1, UPT ;  /* 0x000000010600788c */ /* 0x001fd2000bf06270 */
[----:B------:R-:W-:Y:S05]  /*00a0*/  BRA.U !UP0, `(.L_x_6) ;  /* 0x0000000108687547 */ /* 0x000fea000b800000 */
[----:B------:R-:W0:Y:S01]  /*00b0*/  LDC.64 R10, c[0x0][0x388] ;  /* 0x0000e200ff0a7b82 */ /* 0x000e220000000a00 */
[----:B------:R-:W-:Y:S01]  /*00c0*/  HFMA2 R15, -RZ, RZ, 0, 0 ;  /* 0x00000000ff0f7431 */ /* 0x000fe200000001ff */
[----:B------:R-:W1:Y:S06]  /*00d0*/  LDCU UR6, c[0x0][0x398] ;  /* 0x00007300ff0677ac */ /* 0x000e6c0008000800 */
[----:B------:R-:W2:Y:S08]  /*00e0*/  LDC.64 R4, c[0x0][0x390] ;  /* 0x0000e400ff047b82 */ /* 0x000eb00000000a00 */
[----:B------:R-:W3:Y:S08]  /*00f0*/  LDC.64 R6, c[0x0][0x388] ;  /* 0x0000e200ff067b82 */ /* 0x000ef00000000a00 */
[----:B------:R-:W4:Y:S01]  /*0100*/  LDC.64 R8, c[0x0][0x380] ;  /* 0x0000e000ff087b82 */ /* 0x000f220000000a00 */
[----:B01----:R-:W-:-:S07]  /*0110*/  IMAD.WIDE.U32 R10, R19, 0x4, R10 ;  /* 0x00000004130a7825 */ /* 0x003fce00078e000a */
.L_x_9:
[----:B------:R-:W-:-:S04]  /*0120*/  IMAD R13, R15, UR6, R19 ;  /* 0x000000060f0d7c24 */ /* 0x000fc8000f8e0213 */
[----:B----4-:R-:W-:-:S06]  /*0130*/  IMAD.WIDE.U32 R12, R13, 0x4, R8 ;  /* 0x000000040d0c7825 */ /* 0x010fcc00078e0008 */
[----:B------:R-:W4:Y:S01]  /*0140*/  LDG.E R12, desc[UR4][R12.64] ;  /* 0x000000040c0c7981 */ /* 0x000f22000c1e1900 */
[----:B------:R-:W-:Y:S01]  /*0150*/  BSSY.RECONVERGENT B0, `(.L_x_7) ;  /* 0x000000c000007945 */ /* 0x000fe20003800200 */
[----:B----4-:R-:W-:-:S13]  /*0160*/  ISETP.NE.AND P0, PT, R12, 0x1, PT ;  /* 0x000000010c00780c */ /* 0x010fda0003f05270 */
[----:B------:R-:W-:Y:S05]  /*0170*/  @P0 BRA `(.L_x_8) ;  /* 0x0000000000240947 */ /* 0x000fea0003800000 */
[----:B--2---:R-:W-:-:S06]  /*0180*/  IMAD.WIDE.U32 R12, R15, 0x4, R4 ;  /* 0x000000040f0c7825 */ /* 0x004fcc00078e0004 */
[----:B------:R-:W2:Y:S02]  /*0190*/  LDG.E R12, desc[UR4][R12.64] ;  /* 0x000000040c0c7981 */ /* 0x000ea4000c1e1900 */
[----:B--2---:R-:W-:-:S13]  /*01a0*/  ISETP.NE.AND P0, PT, R12, RZ, PT ;  /* 0x000000ff0c00720c */ /* 0x004fda0003f05270 */
[----:B------:R-:W-:Y:S05]  /*01b0*/  @P0 BRA `(.L_x_8) ;  /* 0x0000000000140947 */ /* 0x000fea0003800000 */
[----:B---3--:R-:W-:Y:S01]  /*01c0*/  IMAD.WIDE.U32 R12, R15, 0x4, R6 ;  /* 0x000000040f0c7825 */ /* 0x008fe200078e0006 */
[----:B------:R-:W2:Y:S05]  /*01d0*/  LDG.E R17, desc[UR4][R10.64] ;  /* 0x000000040a117981 */ /* 0x000eaa000c1e1900 */
[----:B------:R-:W2:Y:S02]  /*01e0*/  LDG.E R12, desc[UR4][R12.64] ;  /* 0x000000040c0c7981 */ /* 0x000ea4000c1e1900 */
[----:B--2---:R-:W-:-:S13]  /*01f0*/  FSETP.GE.AND P0, PT, R12, R17, PT ;  /* 0x000000110c00720b */ /* 0x004fda0003f06000 */
[----:B------:R-:W-:Y:S05]  /*0200*/  @P0 EXIT ;  /* 0x000000000000094d */ /* 0x000fea0003800000 */
.L_x_8:
[----:B------:R-:W-:Y:S05]  /*0210*/  BSYNC.RECONVERGENT B0 ;  /* 0x0000000000007941 */ /* 0x000fea0003800200 */
.L_x_7:
[----:B------:R-:W-:-:S04]  /*0220*/  IADD3 R15, PT, PT, R15, 0x1, RZ ;  /* 0x000000010f0f7810 */ /* 0x000fc80007ffe0ff */
[----:B------:R-:W-:-:S13]  /*0230*/  ISETP.NE.AND P0, PT, R15, UR6, PT ;  /* 0x000000060f007c0c */ /* 0x000fda000bf05270 */
[----:B------:R-:W-:Y:S05]  /*0240*/  @P0 BRA `(.L_x_9) ;  /* 0xfffffffc00b40947 */ /* 0x000fea000383ffff */
.L_x_6:
[----:B--2---:R-:W-:-:S05]  /*0250*/  MOV R5, 0x1 ;  /* 0x0000000100057802 */ /* 0x004fca0000000f00 */
[----:B------:R-:W-:Y:S01]  /*0260*/  STG.E desc[UR4][R2.64], R5 ;  /* 0x0000000502007986 */ /* 0x000fe2000c101904 */
[----:B------:R-:W-:Y:S05]  /*0270*/  EXIT ;  /* 0x000000000000794d */ /* 0x000fea0003800000 */
.L_x_10:
        /* <DEDUP_REMOVED lines=16> */
.L_x_21:


//--------------------- .text._Z20initializePrioritiesPfP17curandStateXORWOW --------------------------
	.section	.text._Z20initializePrioritiesPfP17curandStateXORWOW,"ax",@progbits
	.align	128
        .global         _Z20initializePrioritiesPfP17curandStateXORWOW
        .type           _Z20initializePrioritiesPfP17curandStateXORWOW,@function
        .size           _Z20initializePrioritiesPfP17curandStateXORWOW,(.L_x_22 - _Z20initializePrioritiesPfP17curandStateXORWOW)
        .other          _Z20initializePrioritiesPfP17curandStateXORWOW,@"STO_CUDA_ENTRY STV_DEFAULT"
_Z20initializePrioritiesPfP17curandStateXORWOW:
.text._Z20initializePrioritiesPfP17curandStateXORWOW:
[----:B------:R-:W-:Y:S01]  /*0000*/  LDC R1, c[0x0][0x37c] ;  /* 0x0000df00ff017b82 */ /* 0x000fe20000000800 */
[----:B------:R-:W0:Y:S07]  /*0010*/  S2R R0, SR_TID.X ;  /* 0x0000000000007919 */ /* 0x000e2e0000002100 */
[----:B------:R-:W0:Y:S01]  /*0020*/  LDC.64 R6, c[0x0][0x388] ;  /* 0x0000e200ff067b82 */ /* 0x000e220000000a00 */
[----:B------:R-:W1:Y:S01]  /*0030*/  LDCU.64 UR4, c[0x0][0x358] ;  /* 0x00006b00ff0477ac */ /* 0x000e620008000a00 */
[----:B------:R-:W-:Y:S01]  /*0040*/  IMAD.MOV.U32 R8, RZ, RZ, 0x3198c20f ;  /* 0x3198c20fff087424 */ /* 0x000fe200078e00ff */
[----:B------:R-:W-:Y:S01]  /*0050*/  BSSY.RECONVERGENT B0, `(.L_x_11) ;  /* 0x00000eb000007945 */ /* 0x000fe20003800200 */
[----:B------:R-:W-:-:S02]  /*0060*/  IMAD.MOV.U32 R9, RZ, RZ, 0x5efdb30c ;  /* 0x5efdb30cff097424 */ /* 0x000fc400078e00ff */
[----:B------:R-:W-:Y:S02]  /*0070*/  IMAD.MOV.U32 R12, RZ, RZ, 0x423bb012 ;  /* 0x423bb012ff0c7424 */ /* 0x000fe400078e00ff */
[----:B------:R-:W-:Y:S02]  /*0080*/  IMAD.MOV.U32 R13, RZ, RZ, -0x75bd8fc ;  /* 0xf8a42704ff0d7424 */ /* 0x000fe400078e00ff */
[----:B------:R-:W-:Y:S02]  /*0090*/  IMAD.MOV.U32 R14, RZ, RZ, -0x23270784 ;  /* 0xdcd8f87cff0e7424 */ /* 0x000fe400078e00ff */
[----:B------:R-:W-:Y:S02]  /*00a0*/  IMAD.MOV.U32 R15, RZ, RZ, 0x57fa2510 ;  /* 0x57fa2510ff0f7424 */ /* 0x000fe400078e00ff */
[----:B------:R-:W-:Y:S02]  /*00b0*/  IMAD.MOV.U32 R10, RZ, RZ, 0x5efdb30c ;  /* 0x5efdb30cff0a7424 */ /* 0x000fe400078e00ff */
[----:B------:R-:W-:-:S02]  /*00c0*/  IMAD.MOV.U32 R5, RZ, RZ, -0x75bd8fc ;  /* 0xf8a42704ff057424 */ /* 0x000fc400078e00ff */
[----:B------:R-:W-:Y:S02]  /*00d0*/  IMAD.MOV.U32 R4, RZ, RZ, 0x423bb012 ;  /* 0x423bb012ff047424 */ /* 0x000fe400078e00ff */
[----:B------:R-:W-:Y:S02]  /*00e0*/  IMAD.MOV.U32 R3, RZ, RZ, 0x57fa2510 ;  /* 0x57fa2510ff037424 */ /* 0x000fe400078e00ff */
[----:B------:R-:W-:Y:S02]  /*00f0*/  IMAD.MOV.U32 R2, RZ, RZ, -0x23270784 ;  /* 0xdcd8f87cff027424 */ /* 0x000fe400078e00ff */
[C---:B0-----:R-:W-:Y:S01]  /*0100*/  IMAD.WIDE.U32 R6, R0.reuse, 0x30, R6 ;  /* 0x0000003000067825 */ /* 0x041fe200078e0006 */
[----:B------:R-:W-:-:S04]  /*0110*/  ISETP.NE.AND P0, PT, R0, RZ, PT ;  /* 0x000000ff0000720c */ /* 0x000fc80003f05270 */
[----:B-1----:R0:W-:Y:S04]  /*0120*/  STG.E.64 desc[UR4][R6.64], R8 ;  /* 0x0000000806007986 */ /* 0x0021e8000c101b04 */
[----:B------:R0:W-:Y:S04]  /*0130*/  STG.E.64 desc[UR4][R6.64+0x8], R12 ;  /* 0x0000080c06007986 */ /* 0x0001e8000c101b04 */
[----:B------:R0:W-:Y:S01]  /*0140*/  STG.E.64 desc[UR4][R6.64+0x10], R14 ;  /* 0x0000100e06007986 */ /* 0x0001e2000c101b04 */
[----:B------:R-:W-:Y:S05]  /*0150*/  @!P0 BRA `(.L_x_12) ;  /* 0x0000000c00688947 */ /* 0x000fea0003800000 */
[----:B------:R-:W-:Y:S02]  /*0160*/  IMAD.MOV.U32 R11, RZ, RZ, RZ ;  /* 0x000000ffff0b7224 */ /* 0x000fe400078e00ff */
[----:B------:R-:W-:Y:S02]  /*0170*/  IMAD.MOV.U32 R10, RZ, RZ, 0x5efdb30c ;  /* 0x5efdb30cff0a7424 */ /* 0x000fe400078e00ff */
[----:B0-----:R-:W-:Y:S02]  /*0180*/  IMAD.MOV.U32 R12, RZ, RZ, R0 ;  /* 0x000000ffff0c7224 */ /* 0x001fe400078e0000 */
[----:B------:R-:W-:Y:S02]  /*0190*/  IMAD.MOV.U32 R13, RZ, RZ, RZ ;  /* 0x000000ffff0d7224 */ /* 0x000fe400078e00ff */
[----:B------:R-:W-:Y:S02]  /*01a0*/  IMAD.MOV.U32 R4, RZ, RZ, 0x423bb012 ;  /* 0x423bb012ff047424 */ /* 0x000fe400078e00ff */
[----:B------:R-:W-:-:S02]  /*01b0*/  IMAD.MOV.U32 R5, RZ, RZ, -0x75bd8fc ;  /* 0xf8a42704ff057424 */ /* 0x000fc400078e00ff */
[----:B------:R-:W-:Y:S02]  /*01c0*/  IMAD.MOV.U32 R2, RZ, RZ, -0x23270784 ;  /* 0xdcd8f87cff027424 */ /* 0x000fe400078e00ff */
[----:B------:R-:W-:-:S07]  /*01d0*/  IMAD.MOV.U32 R3, RZ, RZ, 0x57fa2510 ;  /* 0x57fa2510ff037424 */ /* 0x000fce00078e00ff */
.L_x_18:
[----:B------:R-:W-:Y:S01]  /*01e0*/  LOP3.LUT R6, R12, 0x3, RZ, 0xc0, !PT ;  /* 0x000000030c067812 */ /* 0x000fe200078ec0ff */
[----:B------:R-:W-:Y:S03]  /*01f0*/  BSSY.RECONVERGENT B1, `(.L_x_13) ;  /* 0x00000ca000017945 */ /* 0x000fe60003800200 */
[----:B------:R-:W-:-:S04]  /*0200*/  ISETP.NE.U32.AND P0, PT, R6, RZ, PT ;  /* 0x000000ff0600720c */ /* 0x000fc80003f05070 */
[----:B------:R-:W-:-:S13]  /*0210*/  ISETP.NE.AND.EX P0, PT, RZ, RZ, PT, P0 ;  /* 0x000000ffff00720c */ /* 0x000fda0003f05300 */
[----:B0-----:R-:W-:Y:S05]  /*0220*/  @!P0 BRA `(.L_x_14) ;  /* 0x0000000c00188947 */ /* 0x001fea0003800000 */
[----:B------:R-:W0:Y:S01]  /*0230*/  LDC.64 R6, c[0x4][RZ] ;  /* 0x01000000ff067b82 */ /* 0x000e220000000a00 */
[----:B------:R-:W-:Y:S02]  /*0240*/  IMAD.MOV.U32 R14, RZ, RZ, RZ ;  /* 0x000000ffff0e7224 */ /* 0x000fe400078e00ff */
[----:B0-----:R-:W-:-:S07]  /*0250*/  IMAD.WIDE.U32 R6, R11, 0xc80, R6 ;  /* 0x00000c800b067825 */ /* 0x001fce00078e0006 */
.L_x_17:
[----:B0-----:R-:W-:Y:S01]  /*0260*/  IMAD.MOV.U32 R10, RZ, RZ, RZ ;  /* 0x000000ffff0a7224 */ /* 0x001fe200078e00ff */
[----:B------:R-:W-:Y:S01]  /*0270*/  CS2R R2, SRZ ;  /* 0x0000000000027805 */ /* 0x000fe2000001ff00 */
[----:B------:R-:W-:Y:S01]  /*0280*/  IMAD.MOV.U32 R15, RZ, RZ, RZ ;  /* 0x000000ffff0f7224 */ /* 0x000fe200078e00ff */
[----:B------:R-:W-:-:S07]  /*0290*/  CS2R R4, SRZ ;  /* 0x0000000000047805 */ /* 0x000fce000001ff00 */
.L_x_16:
[----:B------:R-:W0:Y:S02]  /*02a0*/  LDC.64 R8, c[0x0][0x388] ;  /* 0x0000e200ff087b82 */ /* 0x000e240000000a00 */
[----:B0-----:R-:W-:-:S04]  /*02b0*/  IMAD.WIDE.U32 R8, R0, 0x30, R8 ;  /* 0x0000003000087825 */ /* 0x001fc800078e0008 */
[----:B------:R-:W-:-:S05]  /*02c0*/  IMAD.WIDE.U32 R8, R15, 0x4, R8 ;  /* 0x000000040f087825 */ /* 0x000fca00078e0008 */
[----:B------:R0:W5:Y:S01]  /*02d0*/  LDG.E R16, desc[UR4][R8.64+0x4] ;  /* 0x0000040408107981 */ /* 0x000162000c1e1900 */
[----:B------:R-:W-:-:S07]  /*02e0*/  IMAD.MOV.U32 R17, RZ, RZ, RZ ;  /* 0x000000ffff117224 */ /* 0x000fce00078e00ff */
.L_x_15:
[----:B-----5:R-:W-:Y:S01]  /*02f0*/  SHF.R.U32.HI R22, RZ, R17, R16 ;  /* 0x00000011ff167219 */ /* 0x020fe20000011610 */
[----:B0-----:R-:W-:-:S03]  /*0300*/  IMAD.SHL.U32 R8, R15, 0x20, RZ ;  /* 0x000000200f087824 */ /* 0x001fc600078e00ff */
[----:B------:R-:W-:Y:S01]  /*0310*/  LOP3.LUT R9, R22, 0x1, RZ, 0xc0, !PT ;  /* 0x0000000116097812 */ /* 0x000fe200078ec0ff */
[----:B------:R-:W-:-:S03]  /*0320*/  IMAD.IADD R8, R8, 0x1, R17 ;  /* 0x0000000108087824 */ /* 0x000fc600078e0211 */
[----:B------:R-:W-:Y:S01]  /*0330*/  ISETP.NE.U32.AND P0, PT, R9, 0x1, PT ;  /* 0x000000010900780c */ /* 0x000fe20003f05070 */
[----:B------:R-:W-:-:S03]  /*0340*/  IMAD R9, R8, 0x5, RZ ;  /* 0x0000000508097824 */ /* 0x000fc600078e02ff */
[----:B------:R-:W-:Y:S01]  /*0350*/  R2P PR, R22, 0x7e ;  /* 0x0000007e16007804 */ /* 0x000fe20000000000 */
[----:B------:R-:W-:-:S08]  /*0360*/  IMAD.WIDE.U32 R8, R9, 0x4, R6 ;  /* 0x0000000409087825 */ /* 0x000fd000078e0006 */
[----:B------:R-:W2:Y:S04]  /*0370*/  @!P0 LDG.E R19, desc[UR4][R8.64] ;  /* 0x0000000408138981 */ /* 0x000ea8000c1e1900 */
[----:B------:R-:W3:Y:S04]  /*0380*/  @P1 LDG.E R21, desc[UR4][R8.64+0x14] ;  /* 0x0000140408151981 */ /* 0x000ee8000c1e1900 */
[----:B------:R-:W4:Y:S04]  /*0390*/  @!P0 LDG.E R18, desc[UR4][R8.64+0x10] ;  /* 0x0000100408128981 */ /* 0x000f28000c1e1900 */
[----:B------:R-:W4:Y:S04]  /*03a0*/  @P2 LDG.E R23, desc[UR4][R8.64+0x28] ;  /* 0x0000280408172981 */ /* 0x000f28000c1e1900 */
[----:B------:R-:W4:Y:S04]  /*03b0*/  @P1 LDG.E R20, desc[UR4][R8.64+0x24] ;  /* 0x0000240408141981 */ /* 0x000f28000c1e1900 */
[----:B------:R-:W4:Y:S04]  /*03c0*/  @P3 LDG.E R25, desc[UR4][R8.64+0x3c] ;  /* 0x00003c0408193981 */ /* 0x000f28000c1e1900 */
[----:B------:R-:W4:Y:S04]  /*03d0*/  @P2 LDG.E R24, desc[UR4][R8.64+0x38] ;  /* 0x0000380408182981 */ /* 0x000f28000c1e1900 */
[----:B------:R-:W4:Y:S04]  /*03e0*/  @P4 LDG.E R27, desc[UR4][R8.64+0x50] ;  /* 0x00005004081b4981 */ /* 0x000f28000c1e1900 */
[----:B------:R-:W4:Y:S01]  /*03f0*/  @P5 LDG.E R29, desc[UR4][R8.64+0x64] ;  /* 0x00006404081d5981 */ /* 0x000f22000c1e1900 */
[----:B--2---:R-:W-:-:S03]  /*0400*/  @!P0 LOP3.LUT R10, R10, R19, RZ, 0x3c, !PT ;  /* 0x000000130a0a8212 */ /* 0x004fc600078e3cff */
[----:B------:R-:W2:Y:S01]  /*0410*/  @!P0 LDG.E R19, desc[UR4][R8.64+0x4] ;  /* 0x0000040408138981 */ /* 0x000ea2000c1e1900 */
[----:B---3--:R-:W-:-:S03]  /*0420*/  @P1 LOP3.LUT R10, R10, R21, RZ, 0x3c, !PT ;  /* 0x000000150a0a1212 */ /* 0x008fc600078e3cff */
[----:B------:R-:W3:Y:S01]  /*0430*/  @!P0 LDG.E R21, desc[UR4][R8.64+0xc] ;  /* 0x00000c0408158981 */ /* 0x000ee2000c1e1900 */
[----:B----4-:R-:W-:-:S03]  /*0440*/  @!P0 LOP3.LUT R3, R3, R18, RZ, 0x3c, !PT ;  /* 0x0000001203038212 */ /* 0x010fc600078e3cff */
[----:B------:R-:W4:Y:S01]  /*0450*/  @!P0 LDG.E R18, desc[UR4][R8.64+0x8] ;  /* 0x0000080408128981 */ /* 0x000f22000c1e1900 */
[----:B------:R-:W-:-:S03]  /*0460*/  @P2 LOP3.LUT R10, R10, R23, RZ, 0x3c, !PT ;  /* 0x000000170a0a2212 */ /* 0x000fc600078e3cff */
[----:B------:R-:W4:Y:S01]  /*0470*/  @P1 LDG.E R23, desc[UR4][R8.64+0x18] ;  /* 0x0000180408171981 */ /* 0x000f22000c1e1900 */
[----:B------:R-:W-:-:S03]  /*0480*/  @P1 LOP3.LUT R3, R3, R20, RZ, 0x3c, !PT ;  /* 0x0000001403031212 */ /* 0x000fc600078e3cff */
[----:B------:R-:W4:Y:S01]  /*0490*/  @P1 LDG.E R20, desc[UR4][R8.64+0x1c] ;  /* 0x00001c0408141981 */ /* 0x000f22000c1e1900 */
[----:B------:R-:W-:-:S03]  /*04a0*/  @P3 LOP3.LUT R10, R10, R25, RZ, 0x3c, !PT ;  /* 0x000000190a0a3212 */ /* 0x000fc600078e3cff */
[----:B------:R-:W4:Y:S01]  /*04b0*/  @P1 LDG.E R25, desc[UR4][R8.64+0x20] ;  /* 0x0000200408191981 */ /* 0x000f22000c1e1900 */
[----:B------:R-:W-:-:S03]  /*04c0*/  @P2 LOP3.LUT R3, R3, R24, RZ, 0x3c, !PT ;  /* 0x0000001803032212 */ /* 0x000fc600078e3cff */
[----:B------:R-:W4:Y:S01]  /*04d0*/  @P3 LDG.E R24, desc[UR4][R8.64+0x4c] ;  /* 0x00004c0408183981 */ /* 0x000f22000c1e1900 */
[----:B--2---:R-:W-:-:S03]  /*04e0*/  @!P0 LOP3.LUT R4, R4, R19, RZ, 0x3c, !PT ;  /* 0x0000001304048212 */ /* 0x004fc600078e3cff */
[----:B------:R-:W2:Y:S01]  /*04f0*/  @P2 LDG.E R19, desc[UR4][R8.64+0x2c] ;  /* 0x00002c0408132981 */ /* 0x000ea2000c1e1900 */
[----:B---3--:R-:W-:-:S03]  /*0500*/  @!P0 LOP3.LUT R2, R2, R21, RZ, 0x3c, !PT ;  /* 0x0000001502028212 */ /* 0x008fc600078e3cff */
[----:B------:R-:W3:Y:S01]  /*0510*/  @P2 LDG.E R21, desc[UR4][R8.64+0x34] ;  /* 0x0000340408152981 */ /* 0x000ee2000c1e1900 */
[----:B----4-:R-:W-:-:S03]  /*0520*/  @!P0 LOP3.LUT R5, R5, R18, RZ, 0x3c, !PT ;  /* 0x0000001205058212 */ /* 0x010fc600078e3cff */
[----:B------:R-:W4:Y:S01]  /*0530*/  @P2 LDG.E R18, desc[UR4][R8.64+0x30] ;  /* 0x0000300408122981 */ /* 0x000f22000c1e1900 */
        /* <DEDUP_REMOVED lines=10> */
[----:B--2---:R-:W-:-:S03]  /*05e0*/  @P2 LOP3.LUT R4, R4, R19, RZ, 0x3c, !PT ;  /* 0x0000001304042212 */ /* 0x004fc600078e3cff */
[----:B------:R-:W2:Y:S01]  /*05f0*/  @P4 LDG.E R19, desc[UR4][R8.64+0x54] ;  /* 0x0000540408134981 */ /* 0x000ea2000c1e1900 */
[----:B---3--:R-:W-:-:S03]  /*0600*/  @P2 LOP3.LUT R2, R2, R21, RZ, 0x3c, !PT ;  /* 0x0000001502022212 */ /* 0x008fc600078e3cff */
[----:B------:R-:W3:Y:S01]  /*0610*/  @P4 LDG.E R21, desc[UR4][R8.64+0x5c] ;  /* 0x00005c0408154981 */ /* 0x000ee2000c1e1900 */
[----:B----4-:R-:W-:-:S03]  /*0620*/  @P2 LOP3.LUT R5, R5, R18, RZ, 0x3c, !PT ;  /* 0x0000001205052212 */ /* 0x010fc600078e3cff */
        /* <DEDUP_REMOVED lines=9> */
[----:B------:R-:W-:Y:S02]  /*06c0*/  LOP3.LUT P0, RZ, R22, 0x80, RZ, 0xc0, !PT ;  /* 0x0000008016ff7812 */ /* 0x000fe4000780c0ff */
[----:B------:R-:W-:-:S04]  /*06d0*/  @P5 LOP3.LUT R10, R10, R29, RZ, 0x3c, !PT ;  /* 0x0000001d0a0a5212 */ /* 0x000fc800078e3cff */
[----:B------:R-:W-:-:S07]  /*06e0*/  @P6 LOP3.LUT R10, R10, R27, RZ, 0x3c, !PT ;  /* 0x0000001b0a0a6212 */ /* 0x000fce00078e3cff */
[----:B------:R-:W4:Y:S04]  /*06f0*/  @P0 LDG.E R27, desc[UR4][R8.64+0x8c] ;  /* 0x00008c04081b0981 */ /* 0x000f28000c1e1900 */
        /* <DEDUP_REMOVED lines=15> */
[----:B------:R-:W-:Y:S02]  /*07f0*/  @P0 LOP3.LUT R10, R10, R27, RZ, 0x3c, !PT ;  /* 0x0000001b0a0a0212 */ /* 0x000fe400078e3cff */
[----:B--2---:R-:W-:Y:S02]  /*0800*/  @P6 LOP3.LUT R4, R4, R19, RZ, 0x3c, !PT ;  /* 0x0000001304046212 */ /* 0x004fe400078e3cff */
[----:B---3--:R-:W-:Y:S02]  /*0810*/  @P6 LOP3.LUT R2, R2, R21, RZ, 0x3c, !PT ;  /* 0x0000001502026212 */ /* 0x008fe400078e3cff */
[----:B----4-:R-:W-:Y:S02]  /*0820*/  @P6 LOP3.LUT R5, R5, R18, RZ, 0x3c, !PT ;  /* 0x0000001205056212 */ /* 0x010fe400078e3cff */
[----:B------:R-:W-:Y:S02]  /*0830*/  @P0 LOP3.LUT R4, R4, R23, RZ, 0x3c, !PT ;  /* 0x0000001704040212 */ /* 0x000fe400078e3cff */
[----:B------:R-:W-:-:S02]  /*0840*/  @P6 LOP3.LUT R3, R3, R20, RZ, 0x3c, !PT ;  /* 0x0000001403036212 */ /* 0x000fc400078e3cff */
[----:B------:R-:W-:Y:S02]  /*0850*/  @P0 LOP3.LUT R2, R2, R25, RZ, 0x3c, !PT ;  /* 0x0000001902020212 */ /* 0x000fe400078e3cff */
[----:B------:R-:W-:Y:S02]  /*0860*/  @P0 LOP3.LUT R3, R3, R26, RZ, 0x3c, !PT ;  /* 0x0000001a03030212 */ /* 0x000fe400078e3cff */
[----:B------:R-:W-:Y:S02]  /*0870*/  @P0 LOP3.LUT R5, R5, R24, RZ, 0x3c, !PT ;  /* 0x0000001805050212 */ /* 0x000fe400078e3cff */
[----:B------:R-:W-:-:S13]  /*0880*/  R2P PR, R22.B1, 0x7f ;  /* 0x0000007f16007804 */ /* 0x000fda0000001000 */
[----:B------:R-:W2:Y:S04]  /*0890*/  @P0 LDG.E R19, desc[UR4][R8.64+0xa0] ;  /* 0x0000a00408130981 */ /* 0x000ea8000c1e1900 */
[----:B------:R-:W3:Y:S04]  /*08a0*/  @P1 LDG.E R21, desc[UR4][R8.64+0xb4] ;  /* 0x0000b40408151981 */ /* 0x000ee8000c1e1900 */
[----:B------:R-:W4:Y:S04]  /*08b0*/  @P2 LDG.E R23, desc[UR4][R8.64+0xc8] ;  /* 0x0000c80408172981 */ /* 0x000f28000c1e1900 */
[----:B------:R-:W4:Y:S04]  /*08c0*/  @P0 LDG.E R20, desc[UR4][R8.64+0xa8] ;  /* 0x0000a80408140981 */ /* 0x000f28000c1e1900 */
[----:B------:R-:W4:Y:S04]  /*08d0*/  @P0 LDG.E R24, desc[UR4][R8.64+0xb0] ;  /* 0x0000b00408180981 */ /* 0x000f28000c1e1900 */
[----:B------:R-:W4:Y:S04]  /*08e0*/  @P3 LDG.E R25, desc[UR4][R8.64+0xdc] ;  /* 0x0000dc0408193981 */ /* 0x000f28000c1e1900 */
[----:B------:R-:W4:Y:S04]  /*08f0*/  @P1 LDG.E R18, desc[UR4][R8.64+0xbc] ;  /* 0x0000bc0408121981 */ /* 0x000f28000c1e1900 */
        /* <DEDUP_REMOVED lines=20> */
[----:B---3--:R-:W-:Y:S02]  /*0a40*/  @P0 LOP3.LUT R2, R2, R21, RZ, 0x3c, !PT ;  /* 0x0000001502020212 */ /* 0x008fe400078e3cff */
[----:B------:R-:W-:Y:S01]  /*0a50*/  LOP3.LUT P0, RZ, R22, 0x8000, RZ, 0xc0, !PT ;  /* 0x0000800016ff7812 */ /* 0x000fe2000780c0ff */
[----:B------:R-:W3:Y:S01]  /*0a60*/  @P2 LDG.E R21, desc[UR4][R8.64+0xcc] ;  /* 0x0000cc0408152981 */ /* 0x000ee2000c1e1900 */
[----:B----4-:R-:W-:-:S03]  /*0a70*/  @P1 LOP3.LUT R4, R4, R23, RZ, 0x3c, !PT ;  /* 0x0000001704041212 */ /* 0x010fc600078e3cff */
[----:B------:R-:W4:Y:S04]  /*0a80*/  @P2 LDG.E R22, desc[UR4][R8.64+0xd0] ;  /* 0x0000d00408162981 */ /* 0x000f28000c1e1900 */
[----:B------:R-:W4:Y:S01]  /*0a90*/  @P2 LDG.E R23, desc[UR4][R8.64+0xd4] ;  /* 0x0000d40408172981 */ /* 0x000f22000c1e1900 */
[----:B------:R-:W-:-:S03]  /*0aa0*/  @P1 LOP3.LUT R3, R3, R20, RZ, 0x3c, !PT ;  /* 0x0000001403031212 */ /* 0x000fc600078e3cff */
[----:B------:R-:W4:Y:S01]  /*0ab0*/  @P3 LDG.E R20, desc[UR4][R8.64+0xec] ;  /* 0x0000ec0408143981 */ /* 0x000f22000c1e1900 */
[----:B------:R-:W-:Y:S02]  /*0ac0*/  @P5 LOP3.LUT R10, R10, R29, RZ, 0x3c, !PT ;  /* 0x0000001d0a0a5212 */ /* 0x000fe400078e3cff */
[----:B------:R-:W-:Y:S01]  /*0ad0*/  @P2 LOP3.LUT R3, R3, R24, RZ, 0x3c, !PT ;  /* 0x0000001803032212 */ /* 0x000fe200078e3cff */
[----:B------:R-:W4:Y:S04]  /*0ae0*/  @P0 LDG.E R26, desc[UR4][R8.64+0x13c] ;  /* 0x00013c04081a0981 */ /* 0x000f28000c1e1900 */
        /* <DEDUP_REMOVED lines=9> */
[----:B------:R-:W-:Y:S02]  /*0b80*/  @P2 LOP3.LUT R2, R2, R23, RZ, 0x3c, !PT ;  /* 0x0000001702022212 */ /* 0x000fe400078e3cff */
[----:B------:R-:W-:Y:S01]  /*0b90*/  @P3 LOP3.LUT R5, R5, R18, RZ, 0x3c, !PT ;  /* 0x0000001205053212 */ /* 0x000fe200078e3cff */
[----:B------:R-:W4:Y:S01]  /*0ba0*/  @P4 LDG.E R23, desc[UR4][R8.64+0xfc] ;  /* 0x0000fc0408174981 */ /* 0x000f22000c1e1900 */
[----:B------:R-:W-:-:S03]  /*0bb0*/  @P3 LOP3.LUT R4, R4, R25, RZ, 0x3c, !PT ;  /* 0x0000001904043212 */ /* 0x000fc600078e3cff */
        /* <DEDUP_REMOVED lines=20> */
[----:B------:R-:W-:-:S05]  /*0d00*/  VIADD R17, R17, 0x10 ;  /* 0x0000001011117836 */ /* 0x000fca0000000000 */
[----:B------:R-:W-:Y:S02]  /*0d10*/  ISETP.NE.AND P1, PT, R17, 0x20, PT ;  /* 0x000000201100780c */ /* 0x000fe40003f25270 */
[----:B------:R-:W-:Y:S02]  /*0d20*/  @P5 LOP3.LUT R3, R3, R20, RZ, 0x3c, !PT ;  /* 0x0000001403035212 */ /* 0x000fe400078e3cff */
[----:B--2---:R-:W-:Y:S02]  /*0d30*/  @P5 LOP3.LUT R2, R2, R19, RZ, 0x3c, !PT ;  /* 0x0000001302025212 */ /* 0x004fe400078e3cff */
[----:B---3--:R-:W-:Y:S02]  /*0d40*/  @P6 LOP3.LUT R4, R4, R21, RZ, 0x3c, !PT ;  /* 0x0000001504046212 */ /* 0x008fe400078e3cff */
[----:B----4-:R-:W-:Y:S02]  /*0d50*/  @P6 LOP3.LUT R5, R5, R22, RZ, 0x3c, !PT ;  /* 0x0000001605056212 */ /* 0x010fe400078e3cff */
[----:B------:R-:W-:-:S02]  /*0d60*/  @P6 LOP3.LUT R2, R2, R23, RZ, 0x3c, !PT ;  /* 0x0000001702026212 */ /* 0x000fc400078e3cff */
[----:B------:R-:W-:Y:S02]  /*0d70*/  @P6 LOP3.LUT R3, R3, R18, RZ, 0x3c, !PT ;  /* 0x0000001203036212 */ /* 0x000fe400078e3cff */
[----:B------:R-:W-:Y:S02]  /*0d80*/  @P0 LOP3.LUT R5, R5, R24, RZ, 0x3c, !PT ;  /* 0x0000001805050212 */ /* 0x000fe400078e3cff */
[----:B------:R-:W-:Y:S02]  /*0d90*/  @P0 LOP3.LUT R4, R4, R25, RZ, 0x3c, !PT ;  /* 0x0000001904040212 */ /* 0x000fe400078e3cff */
[----:B------:R-:W-:Y:S02]  /*0da0*/  @P0 LOP3.LUT R3, R3, R26, RZ, 0x3c, !PT ;  /* 0x0000001a03030212 */ /* 0x000fe400078e3cff */
[----:B------:R-:W-:Y:S01]  /*0db0*/  @P0 LOP3.LUT R2, R2, R27, RZ, 0x3c, !PT ;  /* 0x0000001b02020212 */ /* 0x000fe200078e3cff */
[----:B------:R-:W-:Y:S06]  /*0dc0*/  @P1 BRA `(.L_x_15) ;  /* 0xfffffff400481947 */ /* 0x000fec000383ffff */
[----:B------:R-:W-:-:S05]  /*0dd0*/  VIADD R15, R15, 0x1 ;  /* 0x000000010f0f7836 */ /* 0x000fca0000000000 */
[----:B------:R-:W-:-:S13]  /*0de0*/  ISETP.NE.AND P0, PT, R15, 0x5, PT ;  /* 0x000000050f00780c */ /* 0x000fda0003f05270 */
[----:B------:R-:W-:Y:S05]  /*0df0*/  @P0 BRA `(.L_x_16) ;  /* 0xfffffff400280947 */ /* 0x000fea000383ffff */
[----:B------:R-:W0:Y:S01]  /*0e00*/  LDC.64 R8, c[0x0][0x388] ;  /* 0x0000e200ff087b82 */ /* 0x000e220000000a00 */
[----:B------:R-:W-:Y:S01]  /*0e10*/  VIADD R14, R14, 0x1 ;  /* 0x000000010e0e7836 */ /* 0x000fe20000000000 */
[----:B------:R-:W-:-:S04]  /*0e20*/  LOP3.LUT R15, R12, 0x3, RZ, 0xc0, !PT ;  /* 0x000000030c0f7812 */ /* 0x000fc800078ec0ff */
[----:B------:R-:W-:Y:S01]  /*0e30*/  ISETP.GE.U32.AND P0, PT, R14, R15, PT ;  /* 0x0000000f0e00720c */ /* 0x000fe20003f06070 */
[----:B0-----:R-:W-:-:S05]  /*0e40*/  IMAD.WIDE.U32 R8, R0, 0x30, R8 ;  /* 0x0000003000087825 */ /* 0x001fca00078e0008 */
[----:B------:R0:W-:Y:S04]  /*0e50*/  STG.E desc[UR4][R8.64+0x4], R10 ;  /* 0x0000040a08007986 */ /* 0x0001e8000c101904 */
[----:B------:R0:W-:Y:S04]  /*0e60*/  STG.E.64 desc[UR4][R8.64+0x8], R4 ;  /* 0x0000080408007986 */ /* 0x0001e8000c101b04 */
[----:B------:R0:W-:Y:S01]  /*0e70*/  STG.E.64 desc[UR4][R8.64+0x10], R2 ;  /* 0x0000100208007986 */ /* 0x0001e2000c101b04 */
[----:B------:R-:W-:Y:S05]  /*0e80*/  @!P0 BRA `(.L_x_17) ;  /* 0xfffffff000f48947 */ /* 0x000fea000383ffff */
.L_x_14:
[----:B------:R-:W-:Y:S05]  /*0e90*/  BSYNC.RECONVERGENT B1 ;  /* 0x0000000000017941 */ /* 0x000fea0003800200 */
.L_x_13:
[C---:B------:R-:W-:Y:S01]  /*0ea0*/  ISETP.GT.U32.AND P0, PT, R12.reuse, 0x3, PT ;  /* 0x000000030c00780c */ /* 0x040fe20003f04070 */
[----:B------:R-:W-:Y:S01]  /*0eb0*/  VIADD R11, R11, 0x1 ;  /* 0x000000010b0b7836 */ /* 0x000fe20000000000 */
[--C-:B------:R-:W-:Y:S02]  /*0ec0*/  SHF.R.U64 R12, R12, 0x2, R13.reuse ;  /* 0x000000020c0c7819 */ /* 0x100fe4000000120d */
[----:B------:R-:W-:Y:S02]  /*0ed0*/  ISETP.GT.U32.AND.EX P0, PT, R13, RZ, PT, P0 ;  /* 0x000000ff0d00720c */ /* 0x000fe40003f04100 */
[----:B------:R-:W-:-:S11]  /*0ee0*/  SHF.R.U32.HI R13, RZ, 0x2, R13 ;  /* 0x00000002ff0d7819 */ /* 0x000fd6000001160d */
[----:B------:R-:W-:Y:S05]  /*0ef0*/  @P0 BRA `(.L_x_18) ;  /* 0xfffffff000b80947 */ /* 0x000fea000383ffff */
.L_x_12:
[----:B------:R-:W-:Y:S05]  /*0f00*/  BSYNC.RECONVERGENT B0 ;  /* 0x0000000000007941 */ /* 0x000fea0003800200 */
.L_x_11:
[----:B0-----:R-:W-:Y:S01]  /*0f10*/  SHF.R.U32.HI R9, RZ, 0x2, R10 ;  /* 0x00000002ff097819 */ /* 0x001fe2000001160a */
[----:B------:R-:W0:Y:S01]  /*0f20*/  LDC.64 R6, c[0x0][0x388] ;  /* 0x0000e200ff067b82 */ /* 0x000e220000000a00 */
[----:B------:R-:W-:Y:S01]  /*0f30*/  IMAD.SHL.U32 R8, R3, 0x10, RZ ;  /* 0x0000001003087824 */ /* 0x000fe200078e00ff */
[----:B------:R-:W1:Y:S01]  /*0f40*/  LDCU.64 UR6, c[0x0][0x380] ;  /* 0x00007000ff0677ac */ /* 0x000e620008000a00 */
[----:B------:R-:W-:Y:S01]  /*0f50*/  LOP3.LUT R9, R9, R10, RZ, 0x3c, !PT ;  /* 0x0000000a09097212 */ /* 0x000fe200078e3cff */
[----:B------:R-:W-:Y:S02]  /*0f60*/  IMAD.MOV.U32 R13, RZ, RZ, R2 ;  /* 0x000000ffff0d7224 */ /* 0x000fe400078e0002 */
[----:B------:R-:W-:Y:S02]  /*0f70*/  IMAD.MOV.U32 R12, RZ, RZ, R5 ;  /* 0x000000ffff0c7224 */ /* 0x000fe400078e0005 */
[----:B------:R-:W-:Y:S02]  /*0f80*/  IMAD.SHL.U32 R10, R9, 0x2, RZ ;  /* 0x00000002090a7824 */ /* 0x000fe400078e00ff */
[----:B------:R-:W-:-:S02]  /*0f90*/  IMAD.MOV.U32 R11, RZ, RZ, R4 ;  /* 0x000000ffff0b7224 */ /* 0x000fc400078e0004 */
[----:B------:R-:W-:Y:S01]  /*0fa0*/  IMAD.MOV.U32 R14, RZ, RZ, R3 ;  /* 0x000000ffff0e7224 */ /* 0x000fe200078e0003 */
[----:B------:R-:W-:Y:S01]  /*0fb0*/  LOP3.LUT R8, R9, R10, R8, 0x96, !PT ;  /* 0x0000000a09087212 */ /* 0x000fe200078e9608 */
[----:B------:R-:W-:Y:S02]  /*0fc0*/  IMAD.MOV.U32 R9, RZ, RZ, 0x2f800000 ;  /* 0x2f800000ff097424 */ /* 0x000fe400078e00ff */
[----:B------:R-:W-:Y:S01]  /*0fd0*/  IMAD.MOV.U32 R10, RZ, RZ, 0x319e49d4 ;  /* 0x319e49d4ff0a7424 */ /* 0x000fe200078e00ff */
[----:B------:R-:W-:Y:S02]  /*0fe0*/  LOP3.LUT R15, R8, R3, RZ, 0x3c, !PT ;  /* 0x00000003080f7212 */ /* 0x000fe400078e3cff */
[----:B-1----:R-:W-:-:S03]  /*0ff0*/  LEA R2, P0, R0, UR6, 0x2 ;  /* 0x0000000600027c11 */ /* 0x002fc6000f8010ff */
[----:B------:R-:W-:Y:S02]  /*1000*/  VIADD R8, R15, 0x319e49d4 ;  /* 0x319e49d40f087836 */ /* 0x000fe40000000000 */
[C---:B0-----:R-:W-:Y:S01]  /*1010*/  IMAD.WIDE.U32 R6, R0.reuse, 0x30, R6 ;  /* 0x0000003000067825 */ /* 0x041fe200078e0006 */
[----:B------:R-:W-:Y:S02]  /*1020*/  LEA.HI.X R3, R0, UR7, RZ, 0x2, P0 ;  /* 0x0000000700037c11 */ /* 0x000fe400080f14ff */
[----:B------:R-:W-:Y:S02]  /*1030*/  I2FP.F32.U32 R8, R8 ;  /* 0x0000000800087245 */ /* 0x000fe40000201000 */
[----:B------:R-:W-:Y:S03]  /*1040*/  STG.E.64 desc[UR4][R6.64+0x8], R12 ;  /* 0x0000080c06007986 */ /* 0x000fe6000c101b04 */
[----:B------:R-:W-:Y:S01]  /*1050*/  FFMA R5, R8, R9, 1.1641532182693481445e-10 ;  /* 0x2f00000008057423 */ /* 0x000fe20000000009 */
[----:B------:R-:W-:Y:S04]  /*1060*/  STG.E.64 desc[UR4][R6.64], R10 ;  /* 0x0000000a06007986 */ /* 0x000fe8000c101b04 */
[----:B------:R-:W-:Y:S04]  /*1070*/  STG.E.64 desc[UR4][R6.64+0x18], RZ ;  /* 0x000018ff06007986 */ /* 0x000fe8000c101b04 */
[----:B------:R-:W-:Y:S04]  /*1080*/  STG.E desc[UR4][R6.64+0x20], RZ ;  /* 0x000020ff06007986 */ /* 0x000fe8000c101904 */
[----:B------:R-:W-:Y:S04]  /*1090*/  STG.E.64 desc[UR4][R6.64+0x28], RZ ;  /* 0x000028ff06007986 */ /* 0x000fe8000c101b04 */
[----:B------:R-:W-:Y:S04]  /*10a0*/  STG.E.64 desc[UR4][R6.64+0x10], R14 ;  /* 0x0000100e06007986 */ /* 0x000fe8000c101b04 */
[----:B------:R-:W-:Y:S01]  /*10b0*/  STG.E desc[UR4][R2.64], R5 ;  /* 0x0000000502007986 */ /* 0x000fe2000c101904 */
[----:B------:R-:W-:Y:S05]  /*10c0*/  EXIT ;  /* 0x000000000000794d */ /* 0x000fea0003800000 */
.L_x_19:
        /* <DEDUP_REMOVED lines=11> */
.L_x_22:


//--------------------- .nv.global.init           --------------------------
	.section	.nv.global.init,"aw",@progbits
	.align	4
.nv.global.init:
	.type		mrg32k3aM1SubSeq,@object
	.size		mrg32k3aM1SubSeq,(mrg32k3aM2SubSeq - mrg32k3aM1SubSeq)
mrg32k3aM1SubSeq:
        /*0000*/ 	.byte	0x0b, 0xcc, 0xee, 0x04, 0x73, 0x29, 0x8b, 0x6f, 0xf6, 0x53, 0x03, 0xf6, 0x23, 0xf6, 0xea, 0xda
        /* <DEDUP_REMOVED lines=125> */
	.type		mrg32k3aM2SubSeq,@object
	.size		mrg32k3aM2SubSeq,(mrg32k3aM1 - mrg32k3aM2SubSeq)
mrg32k3aM2SubSeq:
        /* <DEDUP_REMOVED lines=126> */
	.type		mrg32k3aM1,@object
	.size		mrg32k3aM1,(mrg32k3aM1Seq - mrg32k3aM1)
mrg32k3aM1:
        /* <DEDUP_REMOVED lines=144> */
	.type		mrg32k3aM1Seq,@object
	.size		mrg32k3aM1Seq,(mrg32k3aM2 - mrg32k3aM1Seq)
mrg32k3aM1Seq:
        /* <DEDUP_REMOVED lines=144> */
	.type		mrg32k3aM2,@object
	.size		mrg32k3aM2,(mrg32k3aM2Seq - mrg32k3aM2)
mrg32k3aM2:
        /* <DEDUP_REMOVED lines=144> */
	.type		mrg32k3aM2Seq,@object
	.size		mrg32k3aM2Seq,(precalc_xorwow_matrix - mrg32k3aM2Seq)
mrg32k3aM2Seq:
        /* <DEDUP_REMOVED lines=144> */
	.type		precalc_xorwow_matrix,@object
	.size		precalc_xorwow_matrix,(precalc_xorwow_offset_matrix - precalc_xorwow_matrix)
precalc_xorwow_matrix:
        /* <DEDUP_REMOVED lines=6400> */
	.type		precalc_xorwow_offset_matrix,@object
	.size		precalc_xorwow_offset_matrix,(.L_1 - precalc_xorwow_offset_matrix)
precalc_xorwow_offset_matrix:
        /* <DEDUP_REMOVED lines=6400> */
.L_1:


//--------------------- .nv.shared.reserved.0     --------------------------
	.section	.nv.shared.reserved.0,"aw",@nobits
	.weak		__nv_reservedSMEM_offset_0_alias
	.size		__nv_reservedSMEM_offset_0_alias, 0, 64
	.other		__nv_reservedSMEM_offset_0_alias,@"STO_CUDA_RESERVED_SHARED STV_DEFAULT"
__nv_reservedSMEM_offset_0_alias:
	.zero		0
	.zero		64


//--------------------- .nv.constant0._Z14removeVerticesPiS_Pbi --------------------------
	.section	.nv.constant0._Z14removeVerticesPiS_Pbi,"a",@progbits
	.sectionflags	@""
	.align	4
.nv.constant0._Z14removeVerticesPiS_Pbi:
	.zero		924


//--------------------- .nv.constant0._Z8checkMaxPiPfS_i --------------------------
	.section	.nv.constant0._Z8checkMaxPiPfS_i,"a",@progbits
	.sectionflags	@""
	.align	4
.nv.constant0._Z8checkMaxPiPfS_i:
	.zero		924


//--------------------- .nv.constant0._Z20initializePrioritiesPfP17curandStateXORWOW --------------------------
	.section	.nv.constant0._Z20initializePrioritiesPfP17curandStateXORWOW,"a",@progbits
	.sectionflags	@""
	.align	4
.nv.constant0._Z20initializePrioritiesPfP17curandStateXORWOW:
	.zero		912


//--------------------- SYMBOLS --------------------------

	.type		.nv.reservedSmem.offset0,@object
	.size		.nv.reservedSmem.offset0,0x4
